def gluon_wgmma(
    a_ptr,
    b_ptr,
    c_ptr,
    M,
    N,
    K,
    stride_am,
    stride_bk,
    stride_cm,
    BLOCK_M: gl.constexpr,
    BLOCK_N: gl.constexpr,
    BLOCK_K: gl.constexpr,
    DTYPE: gl.constexpr,
    A_LAYOUT: gl.constexpr,
    B_LAYOUT: gl.constexpr,
    C_LAYOUT: gl.constexpr,
    B_SHAPE: gl.constexpr,
    TRANS_B: gl.constexpr,
    NUM_BUFFERS: gl.constexpr,
    NUM_WARPS: gl.constexpr,
):
    a_desc = tma.make_tensor_descriptor(
        a_ptr, [M, K], [stride_am, 1], [BLOCK_M, BLOCK_K], A_LAYOUT
    )
    b_desc = tma.make_tensor_descriptor(
        b_ptr,
        [N, K] if TRANS_B else [K, N],
        [stride_bk, 1],
        B_SHAPE,
        B_LAYOUT,
    )
    c_desc = tma.make_tensor_descriptor(
        c_ptr, [M, N], [stride_cm, 1], [BLOCK_M, BLOCK_N], C_LAYOUT
    )

    a_bufs = gl.allocate_shared_memory(
        DTYPE, [NUM_BUFFERS, BLOCK_M, BLOCK_K], A_LAYOUT
    )
    b_bufs = gl.allocate_shared_memory(DTYPE, [NUM_BUFFERS] + B_SHAPE, B_LAYOUT)

    pid_m = gl.program_id(0)
    pid_n = gl.program_id(1)
    off_m = pid_m * BLOCK_M
    off_n = pid_n * BLOCK_N

    mma_layout: gl.constexpr = pick_wgmma_layout(DTYPE, BLOCK_M, BLOCK_N, NUM_WARPS)
    acc = warpgroup_mma_init(
        gl.zeros((BLOCK_M, BLOCK_N), dtype=gl.float32, layout=mma_layout)
    )

    bars = gl.allocate_shared_memory(
        gl.int64, [NUM_BUFFERS, 1], mbarrier.MBarrierLayout()
    )
    for i in gl.static_range(NUM_BUFFERS):
        mbarrier.init(bars.index(i), count=1)
    idx = 0
    phase = 0

    for k in range(0, K, BLOCK_K):
        a = a_bufs.index(idx)
        b = b_bufs.index(idx)
        bar = bars.index(idx)
        mbarrier.expect(bar, a_desc.block_type.nbytes + b_desc.block_type.nbytes)
        tma.async_copy_global_to_shared(a_desc, [off_m, k], bar, a)
        tma.async_copy_global_to_shared(
            b_desc, [off_n, k] if TRANS_B else [k, off_n], bar, b
        )
        mbarrier.wait(bar, phase=phase)

        if TRANS_B:
            b = b.permute((1, 0))
        acc = warpgroup_mma_wait(num_outstanding=0, deps=(acc,))
        acc = warpgroup_mma(a, b, acc, is_async=True)

        idx += 1
        if idx == NUM_BUFFERS:
            idx = 0
            phase ^= 1

    acc = warpgroup_mma_wait(num_outstanding=0, deps=(acc,))
    for i in gl.static_range(NUM_BUFFERS):
        mbarrier.invalidate(bars.index(i))

    c_smem = gl.allocate_shared_memory(DTYPE, [BLOCK_M, BLOCK_N], C_LAYOUT)
    c_smem.store(acc.to(DTYPE))
    fence_async_shared()
    tma.async_copy_shared_to_global(c_desc, [off_m, off_n], c_smem)
    tma.store_wait(pendings=0)

# config = {"BLOCK_K": 64, "BLOCK_M": 256, "BLOCK_N": 128, "arch": "sm_90", "dtype": "fp8e4m3", "num_buffers": 4, "num_warps": 4, "trans_b": 1}
# arch = sm_90


// ===== COMPILED SASS (sm_90a) =====

	.target	sm_90a

	.elftype	@"ET_EXEC"


//--------------------- .note.nv.tkinfo           --------------------------
	.section	.note.nv.tkinfo,"",@"SHT_NOTE"
	.sectionflags	@"SHF_NOTE_NV_TKINFO"
	.tkinfo
        /*0018*/ 	.word	0x00000002
        /*0030*/ 	.string	""
        /*0030*/ 	.string	"ptxas"
        /*0030*/ 	.string	"Cuda compilation tools, release 13.0, V13.0.88"
        /*0030*/ 	.string	"Build cuda_13.0.r13.0/compiler.36424714_0"
        /*0030*/ 	.string	"-v  -suppress-debug-info  -lineinfo  -arch sm_90a "



//--------------------- .note.nv.cuinfo           --------------------------
	.section	.note.nv.cuinfo,"",@"SHT_NOTE"
	.sectionflags	@"SHF_NOTE_NV_CUINFO"
        /*0018*/ 	.short	0x0002
        /*001a*/ 	.short	0x005a
        /*001c*/ 	.short	0x0082
	.zero		2


//--------------------- .nv.info                  --------------------------
	.section	.nv.info,"",@"SHT_CUDA_INFO"
	.align	4


	//----- nvinfo : EIATTR_REGCOUNT
	.align		4
        /*0000*/ 	.byte	0x04, 0x2f
        /*0002*/ 	.short	(.L_1 - .L_0)
	.align		4
.L_0:
        /*0004*/ 	.word	index@(gluon_wgmma)
        /*0008*/ 	.word	0x000000ff


	//----- nvinfo : EIATTR_FRAME_SIZE
	.align		4
.L_1:
        /*000c*/ 	.byte	0x04, 0x11
        /*000e*/ 	.short	(.L_3 - .L_2)
	.align		4
.L_2:
        /*0010*/ 	.word	index@(gluon_wgmma)
        /*0014*/ 	.word	0x00000200


	//----- nvinfo : EIATTR_MIN_STACK_SIZE
	.align		4
.L_3:
        /*0018*/ 	.byte	0x04, 0x12
        /*001a*/ 	.short	(.L_5 - .L_4)
	.align		4
.L_4:
        /*001c*/ 	.word	index@(gluon_wgmma)
        /*0020*/ 	.word	0x00000200
.L_5:


//--------------------- .nv.compat                --------------------------
	.section	.nv.compat,"",@"SHT_CUDA_COMPAT_INFO"
	.align	4
        /*0000*/ 	.byte	0x02, 0x09, 0x01, 0x00, 0x02, 0x02, 0x04, 0x00, 0x02, 0x05, 0x05, 0x00, 0x03, 0x07, 0x01, 0x01
        /*0010*/ 	.byte	0x02, 0x03, 0x03, 0x00, 0x02, 0x06, 0x01, 0x00, 0x04, 0x0b, 0x08, 0x00, 0x00, 0x00, 0x00, 0x00
        /*0020*/ 	.byte	0x00, 0x00, 0x00, 0x00


//--------------------- .nv.info.gluon_wgmma      --------------------------
	.section	.nv.info.gluon_wgmma,"",@"SHT_CUDA_INFO"
	.sectionflags	@""
	.align	4


	//----- nvinfo : EIATTR_CUDA_API_VERSION
	.align		4
        /*0000*/ 	.byte	0x04, 0x37
        /*0002*/ 	.short	(.L_7 - .L_6)
.L_6:
        /*0004*/ 	.word	0x00000082


	//----- nvinfo : EIATTR_KPARAM_INFO
	.align		4
.L_7:
        /*0008*/ 	.byte	0x04, 0x17
        /*000a*/ 	.short	(.L_9 - .L_8)
.L_8:
        /*000c*/ 	.word	0x00000000
        /*0010*/ 	.short	0x000a
        /*0012*/ 	.short	0x0048
        /*0014*/ 	.byte	0x00, 0xf4, 0x21, 0x00


	//----- nvinfo : EIATTR_KPARAM_INFO
	.align		4
.L_9:
        /*0018*/ 	.byte	0x04, 0x17
        /*001a*/ 	.short	(.L_11 - .L_10)
.L_10:
        /*001c*/ 	.word	0x00000000
        /*0020*/ 	.short	0x0009
        /*0022*/ 	.short	0x0040
        /*0024*/ 	.byte	0x00, 0xf4, 0x21, 0x00


	//----- nvinfo : EIATTR_KPARAM_INFO
	.align		4
.L_11:
        /*0028*/ 	.byte	0x04, 0x17
        /*002a*/ 	.short	(.L_13 - .L_12)
.L_12:
        /*002c*/ 	.word	0x00000000
        /*0030*/ 	.short	0x0008
        /*0032*/ 	.short	0x0038
        /*0034*/ 	.byte	0x00, 0xf0, 0x21, 0x00


	//----- nvinfo : EIATTR_KPARAM_INFO
	.align		4
.L_13:
        /*0038*/ 	.byte	0x04, 0x17
        /*003a*/ 	.short	(.L_15 - .L_14)
.L_14:
        /*003c*/ 	.word	0x00000000
        /*0040*/ 	.short	0x0007
        /*0042*/ 	.short	0x0030
        /*0044*/ 	.byte	0x00, 0xf0, 0x21, 0x00


	//----- nvinfo : EIATTR_KPARAM_INFO
	.align		4
.L_15:
        /*0048*/ 	.byte	0x04, 0x17
        /*004a*/ 	.short	(.L_17 - .L_16)
.L_16:
        /*004c*/ 	.word	0x00000000
        /*0050*/ 	.short	0x0006
        /*0052*/ 	.short	0x0028
        /*0054*/ 	.byte	0x00, 0xf0, 0x21, 0x00


	//----- nvinfo : EIATTR_KPARAM_INFO
	.align		4
.L_17:
        /*0058*/ 	.byte	0x04, 0x17
        /*005a*/ 	.short	(.L_19 - .L_18)
.L_18:
        /*005c*/ 	.word	0x00000000
        /*0060*/ 	.short	0x0005
        /*0062*/ 	.short	0x0020
        /*0064*/ 	.byte	0x00, 0xf0, 0x11, 0x00


	//----- nvinfo : EIATTR_KPARAM_INFO
	.align		4
.L_19:
        /*0068*/ 	.byte	0x04, 0x17
        /*006a*/ 	.short	(.L_21 - .L_20)
.L_20:
        /*006c*/ 	.word	0x00000000
        /*0070*/ 	.short	0x0004
        /*0072*/ 	.short	0x001c
        /*0074*/ 	.byte	0x00, 0xf0, 0x11, 0x00


	//----- nvinfo : EIATTR_KPARAM_INFO
	.align		4
.L_21:
        /*0078*/ 	.byte	0x04, 0x17
        /*007a*/ 	.short	(.L_23 - .L_22)
.L_22:
        /*007c*/ 	.word	0x00000000
        /*0080*/ 	.short	0x0003
        /*0082*/ 	.short	0x0018
        /*0084*/ 	.byte	0x00, 0xf0, 0x11, 0x00


	//----- nvinfo : EIATTR_KPARAM_INFO
	.align		4
.L_23:
        /*0088*/ 	.byte	0x04, 0x17
        /*008a*/ 	.short	(.L_25 - .L_24)
.L_24:
        /*008c*/ 	.word	0x00000000
        /*0090*/ 	.short	0x0002
        /*0092*/ 	.short	0x0010
        /*0094*/ 	.byte	0x00, 0xf4, 0x21, 0x00


	//----- nvinfo : EIATTR_KPARAM_INFO
	.align		4
.L_25:
        /*0098*/ 	.byte	0x04, 0x17
        /*009a*/ 	.short	(.L_27 - .L_26)
.L_26:
        /*009c*/ 	.word	0x00000000
        /*00a0*/ 	.short	0x0001
        /*00a2*/ 	.short	0x0008
        /*00a4*/ 	.byte	0x00, 0xf4, 0x21, 0x00


	//----- nvinfo : EIATTR_KPARAM_INFO
	.align		4
.L_27:
        /*00a8*/ 	.byte	0x04, 0x17
        /*00aa*/ 	.short	(.L_29 - .L_28)
.L_28:
        /*00ac*/ 	.word	0x00000000
        /*00b0*/ 	.short	0x0000
        /*00b2*/ 	.short	0x0000
        /*00b4*/ 	.byte	0x00, 0xf4, 0x21, 0x00


	//----- nvinfo : EIATTR_SPARSE_MMA_MASK
	.align		4
.L_29:
        /*00b8*/ 	.byte	0x03, 0x50
        /*00ba*/ 	.short	0x0000


	//----- nvinfo : EIATTR_MAXREG_COUNT
	.align		4
        /*00bc*/ 	.byte	0x03, 0x1b
        /*00be*/ 	.short	0x00ff


	//----- nvinfo : EIATTR_NUM_BARRIERS
	.align		4
        /*00c0*/ 	.byte	0x02, 0x4c
        /*00c2*/ 	.byte	0x01
	.zero		1


	//----- nvinfo : EIATTR_ANNOTATIONS
	.align		4
        /*00c4*/ 	.byte	0x04, 0x55
        /*00c6*/ 	.short	(.L_31 - .L_30)


	//   ....[0]....
.L_30:
        /*00c8*/ 	.word	0x00000001
        /*00cc*/ 	.byte	0xa0, 0x10, 0x00, 0x00, 0x01, 0x00, 0x00, 0x00, 0xe0, 0x10, 0x00, 0x00, 0x01, 0x00, 0x00, 0x00
        /* <DEDUP_REMOVED lines=162> */
        /*0afc*/ 	.byte	0x00, 0x3b, 0x00, 0x00, 0x01, 0x00, 0x00, 0x00, 0x20, 0x3b, 0x00, 0x00


	//----- nvinfo : EIATTR_MERCURY_ISA_VERSION
	.align		4
.L_31:
        /*0b08*/ 	.byte	0x03, 0x5f
        /*0b0a*/ 	.short	0x0101


	//----- nvinfo : EIATTR_INT_WARP_WIDE_INSTR_OFFSETS
	.align		4
        /*0b0c*/ 	.byte	0x04, 0x31
        /*0b0e*/ 	.short	(.L_33 - .L_32)


	//   ....[0]....
.L_32:
        /*0b10*/ 	.word	0x00001b80


	//   ....[1]....
        /*0b14*/ 	.word	0x00001ba0


	//   ....[2]....
        /*0b18*/ 	.word	0x00001bb0


	//   ....[3]....
        /*0b1c*/ 	.word	0x00001bc0


	//   ....[4]....
        /*0b20*/ 	.word	0x00001cd0


	//   ....[5]....
        /*0b24*/ 	.word	0x000028a0


	//   ....[6]....
        /*0b28*/ 	.word	0x000028b0


	//   ....[7]....
        /*0b2c*/ 	.word	0x00002920


	//   ....[8]....
        /*0b30*/ 	.word	0x00002930


	//   ....[9]....
        /*0b34*/ 	.word	0x000043f0


	//   ....[10]....
        /*0b38*/ 	.word	0x00004400


	//----- nvinfo : EIATTR_COOP_GROUP_MASK_REGIDS
	.align		4
.L_33:
        /*0b3c*/ 	.byte	0x04, 0x29
        /*0b3e*/ 	.short	(.L_35 - .L_34)


	//   ....[0]....
.L_34:
        /*0b40*/ 	.word	0xffffffff


	//   ....[1]....
        /*0b44*/ 	.word	0xffffffff


	//   ....[2]....
        /*0b48*/ 	.word	0xffffffff


	//----- nvinfo : EIATTR_COOP_GROUP_INSTR_OFFSETS
	.align		4
.L_35:
        /*0b4c*/ 	.byte	0x04, 0x28
        /*0b4e*/ 	.short	(.L_37 - .L_36)


	//   ....[0]....
.L_36:
        /*0b50*/ 	.word	0x00000150


	//   ....[1]....
        /*0b54*/ 	.word	0x000006f0


	//   ....[2]....
        /*0b58*/ 	.word	0x00000cc0


	//----- nvinfo : EIATTR_MBARRIER_INSTR_OFFSETS
	.align		4
.L_37:
        /*0b5c*/ 	.byte	0x04, 0x39
        /*0b5e*/ 	.short	(.L_39 - .L_38)


	//   ....[0]....
.L_38:
        /*0b60*/ 	.word	0x00001d30
        /*0b64*/ 	.word	0x000000ff
        /*0b68*/ 	.word	0x00018000
        /*0b6c*/ 	.short	0x0100
        /*0b6e*/ 	.byte	0x14
	.zero		1


	//   ....[1]....
        /*0b70*/ 	.word	0x00001d70
        /*0b74*/ 	.word	0x000000ff
        /*0b78*/ 	.word	0x00018008
        /*0b7c*/ 	.short	0x0100
        /*0b7e*/ 	.byte	0x14
	.zero		1


	//   ....[2]....
        /*0b80*/ 	.word	0x00001d90
        /*0b84*/ 	.word	0x000000ff
        /*0b88*/ 	.word	0x00018010
        /*0b8c*/ 	.short	0x0100
        /*0b8e*/ 	.byte	0x14
	.zero		1


	//   ....[3]....
        /*0b90*/ 	.word	0x00001db0
        /*0b94*/ 	.word	0x000000ff
        /*0b98*/ 	.word	0x00018018
        /*0b9c*/ 	.short	0x0100
        /*0b9e*/ 	.byte	0x14
	.zero		1


	//   ....[4]....
        /*0ba0*/ 	.word	0x000029e0
        /*0ba4*/ 	.word	0x000000ff
        /*0ba8*/ 	.word	0x00018000
        /*0bac*/ 	.short	0x010a
        /*0bae*/ 	.byte	0x12
	.zero		1


	//   ....[5]....
        /*0bb0*/ 	.word	0x000035f0
        /*0bb4*/ 	.word	0x000000ff
        /*0bb8*/ 	.word	0x00018000
        /*0bbc*/ 	.short	0x0108
        /*0bbe*/ 	.byte	0x14
	.zero		1


	//   ....[6]....
        /*0bc0*/ 	.word	0x00003660
        /*0bc4*/ 	.word	0x000000ff
        /*0bc8*/ 	.word	0x00018008
        /*0bcc*/ 	.short	0x0108
        /*0bce*/ 	.byte	0x14
	.zero		1


	//   ....[7]....
        /*0bd0*/ 	.word	0x000036d0
        /*0bd4*/ 	.word	0x000000ff
        /*0bd8*/ 	.word	0x00018010
        /*0bdc*/ 	.short	0x0108
        /*0bde*/ 	.byte	0x14
	.zero		1


	//   ....[8]....
        /*0be0*/ 	.word	0x00003ac0
        /*0be4*/ 	.word	0x000000ff
        /*0be8*/ 	.word	0x00018018
        /*0bec*/ 	.short	0x0108
        /*0bee*/ 	.byte	0x14
	.zero		1


	//   ....[9]....
        /*0bf0*/ 	.word	0x00004ca0
        /*0bf4*/ 	.word	0x000000ff
        /*0bf8*/ 	.word	0x00018000
        /*0bfc*/ 	.short	0x010a
        /*0bfe*/ 	.byte	0x12
	.zero		1


	//----- nvinfo : EIATTR_NUM_MBARRIERS
	.align		4
.L_39:
        /*0c00*/ 	.byte	0x03, 0x38
        /*0c02*/ 	.short	0x0004


	//----- nvinfo : EIATTR_EXIT_INSTR_OFFSETS
	.align		4
        /*0c04*/ 	.byte	0x04, 0x1c
        /*0c06*/ 	.short	(.L_41 - .L_40)


	//   ....[0]....
.L_40:
        /*0c08*/ 	.word	0x00004c90


	//----- nvinfo : EIATTR_REQNTID
	.align		4
.L_41:
        /*0c0c*/ 	.byte	0x04, 0x10
        /*0c0e*/ 	.short	(.L_43 - .L_42)
.L_42:
        /*0c10*/ 	.word	0x00000080
        /*0c14*/ 	.word	0x00000001
        /*0c18*/ 	.word	0x00000001


	//----- nvinfo : EIATTR_CRS_STACK_SIZE
	.align		4
.L_43:
        /*0c1c*/ 	.byte	0x04, 0x1e
        /*0c1e*/ 	.short	(.L_45 - .L_44)
.L_44:
        /*0c20*/ 	.word	0x00000000


	//----- nvinfo : EIATTR_CBANK_PARAM_SIZE
	.align		4
.L_45:
        /*0c24*/ 	.byte	0x03, 0x19
        /*0c26*/ 	.short	0x0050


	//----- nvinfo : EIATTR_PARAM_CBANK
	.align		4
        /*0c28*/ 	.byte	0x04, 0x0a
        /*0c2a*/ 	.short	(.L_47 - .L_46)
	.align		4
.L_46:
        /*0c2c*/ 	.word	index@(.nv.constant0.gluon_wgmma)
        /*0c30*/ 	.short	0x0210
        /*0c32*/ 	.short	0x0050


	//----- nvinfo : EIATTR_SW_WAR
	.align		4
.L_47:
        /*0c34*/ 	.byte	0x04, 0x36
        /*0c36*/ 	.short	(.L_49 - .L_48)
.L_48:
        /*0c38*/ 	.word	0x00000008
.L_49:


//--------------------- .nv.callgraph             --------------------------
	.section	.nv.callgraph,"",@"SHT_CUDA_CALLGRAPH"
	.align	4
	.sectionentsize	8
	.align		4
        /*0000*/ 	.word	0x00000000
	.align		4
        /*0004*/ 	.word	0xffffffff
	.align		4
        /*0008*/ 	.word	0x00000000
	.align		4
        /*000c*/ 	.word	0xfffffffe
	.align		4
        /*0010*/ 	.word	0x00000000
	.align		4
        /*0014*/ 	.word	0xfffffffd
	.align		4
        /*0018*/ 	.word	0x00000000
	.align		4
        /*001c*/ 	.word	0xfffffffc


//--------------------- .text.gluon_wgmma         --------------------------
	.section	.text.gluon_wgmma,"ax",@progbits
	.align	128
        .global         gluon_wgmma
        .type           gluon_wgmma,@function
        .size           gluon_wgmma,(.L_x_53 - gluon_wgmma)
        .other          gluon_wgmma,@"STO_CUDA_ENTRY STV_DEFAULT"
gluon_wgmma:
.text.gluon_wgmma:
[----:B------:R-:W1:Y:S01]  /*0000*/  LDC R1, c[0x0][0x28] ;  /* 0x00000a00ff017b82 */ /* 0x000e620000000800 */
[----:B------:R-:W2:Y:S07]  /*0010*/  S2R R7, SR_TID.X ;  /* 0x0000000000077919 */ /* 0x000eae0000002100 */
[----:B------:R-:W3:Y:S01]  /*0020*/  S2UR UR4, SR_CgaCtaId ;  /* 0x00000000000479c3 */ /* 0x000ee20000008800 */
[----:B------:R-:W-:Y:S01]  /*0030*/  UMOV UR20, 0x400 ;  /* 0x0000040000147882 */ /* 0x000fe20000000000 */
[----:B------:R-:W-:Y:S01]  /*0040*/  ULDC UR6, c[0x0][0xc] ;  /* 0x0000030000067ab9 */ /* 0x000fe20000000800 */
[----:B------:R-:W-:Y:S01]  /*0050*/  ULDC.64 UR32, c[0x0][0x250] ;  /* 0x0000940000207ab9 */ /* 0x000fe20000000a00 */
[----:B------:R-:W-:Y:S01]  /*0060*/  BSSY B0, `(.L_x_0) ;  /* 0x000001f000007945 */ /* 0x000fe20003800000 */
[----:B-1----:R-:W-:-:S03]  /*0070*/  VIADD R1, R1, 0xfffffe00 ;  /* 0xfffffe0001017836 */ /* 0x002fc60000000000 */
[----:B------:R-:W1:Y:S08]  /*0080*/  LDC R12, c[0x0][0x230] ;  /* 0x00008c00ff0c7b82 */ /* 0x000e700000000800 */
[----:B------:R-:W-:Y:S08]  /*0090*/  S2UR UR23, SR_CTAID.Y ;  /* 0x00000000001779c3 */ /* 0x000ff00000002600 */
[----:B------:R-:W4:Y:S01]  /*00a0*/  S2UR UR5, SR_CTAID.Z ;  /* 0x00000000000579c3 */ /* 0x000f220000002700 */
[----:B---3--:R-:W-:-:S03]  /*00b0*/  ULEA UR20, UR4, UR20, 0x18 ;  /* 0x0000001404147291 */ /* 0x008fc6000f8ec03f */
[----:B------:R-:W-:Y:S01]  /*00c0*/  ULDC UR4, c[0x0][0x10] ;  /* 0x0000040000047ab9 */ /* 0x000fe20000000800 */
[----:B--2---:R-:W-:-:S03]  /*00d0*/  LOP3.LUT R2, R7, 0x7f, RZ, 0xc0, !PT ;  /* 0x0000007f07027812 */ /* 0x004fc600078ec0ff */
[----:B------:R-:W2:Y:S01]  /*00e0*/  S2UR UR34, SR_CTAID.X ;  /* 0x00000000002279c3 */ /* 0x000ea20000002500 */
[----:B-1----:R-:W-:Y:S01]  /*00f0*/  VIADD R6, R12, 0xffffffff ;  /* 0xffffffff0c067836 */ /* 0x002fe20000000000 */
[C---:B------:R-:W-:Y:S02]  /*0100*/  ISETP.GE.U32.AND P0, PT, R2.reuse, 0x20, PT ;  /* 0x000000200200780c */ /* 0x040fe40003f06070 */
[C---:B------:R-:W-:Y:S02]  /*0110*/  ISETP.NE.U32.AND P2, PT, R2.reuse, RZ, PT ;  /* 0x000000ff0200720c */ /* 0x040fe40003f45070 */
[----:B------:R-:W-:Y:S02]  /*0120*/  LEA R0, R2, UR20, 0x2 ;  /* 0x0000001402007c11 */ /* 0x000fe4000f8e10ff */
[----:B------:R-:W1:Y:S07]  /*0130*/  LDC R8, c[0x0][0x228] ;  /* 0x00008a00ff087b82 */ /* 0x000e6e0000000800 */
[----:B------:R3:W-:Y:S01]  /*0140*/  @!P0 STS [R0], RZ ;  /* 0x000000ff00008388 */ /* 0x0007e20000000800 */
[----:B------:R-:W-:-:S03]  /*0150*/  NOP ;  /* 0x0000000000007918 */ /* 0x000fc60000000000 */
[----:B------:R3:W-:Y:S01]  /*0160*/  @!P2 STS [UR20+0x20], R6 ;  /* 0x00002006ff00a988 */ /* 0x0007e20008000814 */
[----:B----4-:R-:W-:-:S04]  /*0170*/  UIMAD UR4, UR5, UR4, UR23 ;  /* 0x00000004050472a4 */ /* 0x010fc8000f8e0217 */
[----:B--2---:R-:W-:-:S04]  /*0180*/  UIMAD UR4, UR4, UR6, UR34 ;  /* 0x00000006040472a4 */ /* 0x004fc8000f8e0222 */
[----:B------:R-:W-:Y:S01]  /*0190*/  UIMAD UR5, UR4, 0x180, URZ ;  /* 0x00000180040578a4 */ /* 0x000fe2000f8e023f */
[----:B-1----:R-:W-:Y:S02]  /*01a0*/  VIADD R8, R8, 0xffffffff ;  /* 0xffffffff08087836 */ /* 0x002fe40000000000 */
[----:B------:R-:W-:Y:S01]  /*01b0*/  UMOV UR4, URZ ;  /* 0x0000003f00047c82 */ /* 0x000fe20008000000 */
[----:B------:R-:W-:-:S04]  /*01c0*/  UIADD3 UR28, UP0, UR5, UR32, URZ ;  /* 0x00000020051c7290 */ /* 0x000fc8000ff1e03f */
[----:B------:R-:W-:Y:S01]  /*01d0*/  ULEA.HI.X.SX32 UR29, UR5, UR33, 0x1, UP0 ;  /* 0x00000021051d7291 */ /* 0x000fe200080f0e3f */
[----:B---3--:R-:W-:Y:S11]  /*01e0*/  @P2 BRA `(.L_x_1) ;  /* 0x0000000000182947 */ /* 0x008ff60003800000 */
[----:B------:R-:W1:Y:S01]  /*01f0*/  LDS R3, [UR20+0x8] ;  /* 0x00000814ff037984 */ /* 0x000e620008000800 */
[----:B------:R-:W2:Y:S01]  /*0200*/  LDC.64 R10, c[0x0][0x210] ;  /* 0x00008400ff0a7b82 */ /* 0x000ea20000000a00 */
[----:B------:R-:W-:Y:S02]  /*0210*/  IMAD.MOV.U32 R4, RZ, RZ, 0x70 ;  /* 0x00000070ff047424 */ /* 0x000fe400078e00ff */
[----:B--2---:R2:W-:Y:S03]  /*0220*/  STS.64 [UR20], R10 ;  /* 0x0000000aff007988 */ /* 0x0045e60008000a14 */
[----:B-1----:R-:W-:-:S05]  /*0230*/  LOP3.LUT R3, R3, 0x10, R4, 0xd8, !PT ;  /* 0x0000001003037812 */ /* 0x002fca00078ed804 */
[----:B------:R2:W-:Y:S02]  /*0240*/  STS [UR20+0x8], R3 ;  /* 0x00000803ff007988 */ /* 0x0005e40008000814 */
.L_x_1:
[----:B------:R-:W-:Y:S05]  /*0250*/  BSYNC B0 ;  /* 0x0000000000007941 */ /* 0x000fea0003800000 */
.L_x_0:
[----:B------:R-:W-:Y:S04]  /*0260*/  BSSY B0, `(.L_x_2) ;  /* 0x000000a000007945 */ /* 0x000fe80003800000 */
[----:B------:R-:W-:Y:S05]  /*0270*/  @P2 BRA `(.L_x_3) ;  /* 0x0000000000202947 */ /* 0x000fea0003800000 */
[----:B--2---:R-:W1:Y:S01]  /*0280*/  LDS R3, [UR20+0x34] ;  /* 0x00003414ff037984 */ /* 0x004e620008000800 */
[----:B------:R-:W-:Y:S02]  /*0290*/  IMAD.MOV.U32 R4, RZ, RZ, 0x3f000000 ;  /* 0x3f000000ff047424 */ /* 0x000fe400078e00ff */
[----:B------:R-:W-:Y:S01]  /*02a0*/  @!P2 IMAD.MOV.U32 R5, RZ, RZ, 0xff ;  /* 0x000000ffff05a424 */ /* 0x000fe200078e00ff */
[----:B------:R-:W2:Y:S02]  /*02b0*/  @!P2 LDS R10, [UR20+0x38] ;  /* 0x00003814ff0aa984 */ /* 0x000ea40008000800 */
[----:B-1----:R-:W-:Y:S02]  /*02c0*/  LOP3.LUT R3, R3, 0xff000000, R4, 0xb8, !PT ;  /* 0xff00000003037812 */ /* 0x002fe400078eb804 */
[----:B--2---:R-:W-:-:S03]  /*02d0*/  @!P2 LOP3.LUT R4, R10, 0xff, R5, 0xb8, !PT ;  /* 0x000000ff0a04a812 */ /* 0x004fc600078eb805 */
[----:B------:R1:W-:Y:S04]  /*02e0*/  STS [UR20+0x34], R3 ;  /* 0x00003403ff007988 */ /* 0x0003e80008000814 */
[----:B------:R1:W-:Y:S02]  /*02f0*/  @!P2 STS [UR20+0x38], R4 ;  /* 0x00003804ff00a988 */ /* 0x0003e40008000814 */
.L_x_3:
[----:B------:R-:W-:Y:S05]  /*0300*/  BSYNC B0 ;  /* 0x0000000000007941 */ /* 0x000fea0003800000 */
.L_x_2:
[----:B------:R-:W-:Y:S04]  /*0310*/  BSSY B0, `(.L_x_4) ;  /* 0x000000a000007945 */ /* 0x000fe80003800000 */
[----:B------:R-:W-:Y:S05]  /*0320*/  @P2 BRA `(.L_x_5) ;  /* 0x0000000000202947 */ /* 0x000fea0003800000 */
[----:B-12---:R-:W1:Y:S01]  /*0330*/  LDS R3, [UR20+0x1c] ;  /* 0x00001c14ff037984 */ /* 0x006e620008000800 */
[----:B------:R-:W2:Y:S03]  /*0340*/  LDC.64 R4, c[0x0][0x238] ;  /* 0x00008e00ff047b82 */ /* 0x000ea60000000a00 */
[----:B------:R3:W-:Y:S01]  /*0350*/  STS [UR20+0x24], R8 ;  /* 0x00002408ff007988 */ /* 0x0007e20008000814 */
[--C-:B--2---:R-:W-:Y:S02]  /*0360*/  SHF.R.U32.HI R10, RZ, 0x4, R5.reuse ;  /* 0x00000004ff0a7819 */ /* 0x104fe40000011605 */
[----:B------:R-:W-:-:S05]  /*0370*/  SHF.R.U64 R4, R4, 0x4, R5 ;  /* 0x0000000404047819 */ /* 0x000fca0000001205 */
[----:B------:R3:W-:Y:S01]  /*0380*/  STS [UR20+0xc], R4 ;  /* 0x00000c04ff007988 */ /* 0x0007e20008000814 */
[----:B-1----:R-:W-:-:S05]  /*0390*/  LOP3.LUT R3, R3, 0xf, R10, 0xb8, !PT ;  /* 0x0000000f03037812 */ /* 0x002fca00078eb80a */
[----:B------:R3:W-:Y:S02]  /*03a0*/  STS [UR20+0x1c], R3 ;  /* 0x00001c03ff007988 */ /* 0x0007e40008000814 */
.L_x_5:
[----:B------:R-:W-:Y:S05]  /*03b0*/  BSYNC B0 ;  /* 0x0000000000007941 */ /* 0x000fea0003800000 */
.L_x_4:
[----:B------:R-:W-:Y:S04]  /*03c0*/  BSSY B1, `(.L_x_6) ;  /* 0x000001d000017945 */ /* 0x000fe80003800000 */
[----:B------:R-:W-:Y:S04]  /*03d0*/  BSSY B0, `(.L_x_7) ;  /* 0x0000018000007945 */ /* 0x000fe80003800000 */
[----:B------:R-:W-:Y:S05]  /*03e0*/  @P2 BRA `(.L_x_8) ;  /* 0x00000000001c2947 */ /* 0x000fea0003800000 */
[----:B-123--:R-:W1:Y:S02]  /*03f0*/  LDS R3, [UR20+0x34] ;  /* 0x00003414ff037984 */ /* 0x00ee640008000800 */
[----:B-1----:R-:W-:-:S05]  /*0400*/  LOP3.LUT R3, R3, 0x7, RZ, 0xb8, !PT ;  /* 0x0000000703037812 */ /* 0x002fca00078eb8ff */
[----:B------:R1:W-:Y:S01]  /*0410*/  STS [UR20+0x34], R3 ;  /* 0x00003403ff007988 */ /* 0x0003e20008000814 */
[----:B------:R-:W-:Y:S05]  /*0420*/  @P2 BRA `(.L_x_9) ;  /* 0x00000000001c2947 */ /* 0x000fea0003800000 */
[----:B-1----:R-:W1:Y:S02]  /*0430*/  LDS R3, [UR20+0x34] ;  /* 0x00003414ff037984 */ /* 0x002e640008000800 */
[----:B-1----:R-:W-:-:S05]  /*0440*/  LOP3.LUT R3, R3, 0x38, RZ, 0xb8, !PT ;  /* 0x0000003803037812 */ /* 0x002fca00078eb8ff */
[----:B------:R4:W-:Y:S02]  /*0450*/  STS [UR20+0x34], R3 ;  /* 0x00003403ff007988 */ /* 0x0009e40008000814 */
.L_x_8:
[----:B------:R-:W-:Y:S05]  /*0460*/  @P2 BRA `(.L_x_10) ;  /* 0x00000000001c2947 */ /* 0x000fea0003800000 */
[----:B-1234-:R-:W1:Y:S02]  /*0470*/  LDS R3, [UR20+0x8] ;  /* 0x00000814ff037984 */ /* 0x01ee640008000800 */
[----:B-1----:R-:W-:-:S05]  /*0480*/  LOP3.LUT R3, R3, 0x780, RZ, 0xb8, !PT ;  /* 0x0000078003037812 */ /* 0x002fca00078eb8ff */
[----:B------:R2:W-:Y:S02]  /*0490*/  STS [UR20+0x8], R3 ;  /* 0x00000803ff007988 */ /* 0x0005e40008000814 */
.L_x_9:
[----:B------:R-:W-:Y:S05]  /*04a0*/  @P2 BRA `(.L_x_11) ;  /* 0x0000000000282947 */ /* 0x000fea0003800000 */
[----:B-12---:R-:W1:Y:S02]  /*04b0*/  LDS R3, [UR20+0x8] ;  /* 0x00000814ff037984 */ /* 0x006e640008000800 */
[----:B-1----:R-:W-:-:S05]  /*04c0*/  LOP3.LUT R3, R3, 0x1800, RZ, 0xb8, !PT ;  /* 0x0000180003037812 */ /* 0x002fca00078eb8ff */
[----:B------:R1:W-:Y:S02]  /*04d0*/  STS [UR20+0x8], R3 ;  /* 0x00000803ff007988 */ /* 0x0003e40008000814 */
.L_x_10:
[----:B------:R-:W-:Y:S05]  /*04e0*/  @P2 BREAK B0 ;  /* 0x0000000000002942 */ /* 0x000fea0003800000 */
[----:B------:R-:W-:Y:S05]  /*04f0*/  @P2 BRA `(.L_x_12) ;  /* 0x0000000000242947 */ /* 0x000fea0003800000 */
[----:B-1-3--:R-:W1:Y:S01]  /*0500*/  LDS R4, [UR20+0x8] ;  /* 0x00000814ff047984 */ /* 0x00ae620008000800 */
[----:B--2-4-:R-:W-:-:S05]  /*0510*/  IMAD.MOV.U32 R3, RZ, RZ, 0x6000 ;  /* 0x00006000ff037424 */ /* 0x014fca00078e00ff */
[----:B-1----:R-:W-:-:S04]  /*0520*/  LOP3.LUT R3, R4, 0x4000, R3, 0xd8, !PT ;  /* 0x0000400004037812 */ /* 0x002fc800078ed803 */
[----:B------:R-:W-:-:S05]  /*0530*/  LOP3.LUT R3, R3, 0x400000, RZ, 0xb8, !PT ;  /* 0x0040000003037812 */ /* 0x000fca00078eb8ff */
[----:B------:R3:W-:Y:S02]  /*0540*/  STS [UR20+0x8], R3 ;  /* 0x00000803ff007988 */ /* 0x0007e40008000814 */
.L_x_11:
[----:B------:R-:W-:Y:S05]  /*0550*/  BSYNC B0 ;  /* 0x0000000000007941 */ /* 0x000fea0003800000 */
.L_x_7:
[----:B-123--:R-:W1:Y:S02]  /*0560*/  @!P2 LDS R3, [UR20+0x8] ;  /* 0x00000814ff03a984 */ /* 0x00ee640008000800 */
[----:B-1----:R-:W-:-:S05]  /*0570*/  @!P2 LOP3.LUT R3, R3, 0x8000, RZ, 0xb8, !PT ;  /* 0x000080000303a812 */ /* 0x002fca00078eb8ff */
[----:B------:R1:W-:Y:S02]  /*0580*/  @!P2 STS [UR20+0x8], R3 ;  /* 0x00000803ff00a988 */ /* 0x0003e40008000814 */
.L_x_12:
[----:B------:R-:W-:Y:S05]  /*0590*/  BSYNC B1 ;  /* 0x0000000000017941 */ /* 0x000fea0003800000 */
.L_x_6:
[----:B------:R-:W-:Y:S05]  /*05a0*/  WARPSYNC.ALL ;  /* 0x0000000000007948 */ /* 0x000fea0003800000 */
[----:B------:R-:W-:Y:S05]  /*05b0*/  @P0 BRA `(.L_x_13) ;  /* 0x0000000000280947 */ /* 0x000fea0003800000 */
[----:B-1234-:R-:W1:Y:S01]  /*05c0*/  S2R R3, SR_LANEID ;  /* 0x0000000000037919 */ /* 0x01ee620000000000 */
[----:B------:R-:W-:Y:S05]  /*05d0*/  WARPSYNC.ALL ;  /* 0x0000000000007948 */ /* 0x000fea0003800000 */
[----:B-1----:R-:W-:-:S05]  /*05e0*/  IMAD.SHL.U32 R3, R3, 0x4, RZ ;  /* 0x0000000403037824 */ /* 0x002fca00078e00ff */
[----:B------:R-:W1:Y:S01]  /*05f0*/  LDS R9, [R3+UR20] ;  /* 0x0000001403097984 */ /* 0x000e620008000800 */
[----:B------:R-:W-:-:S05]  /*0600*/  IADD3 R4, P1, R3, UR28, RZ ;  /* 0x0000001c03047c10 */ /* 0x000fca000ff3e0ff */
[----:B------:R-:W-:-:S05]  /*0610*/  IMAD.X R5, RZ, RZ, UR29, P1 ;  /* 0x0000001dff057e24 */ /* 0x000fca00088e06ff */
[----:B-1----:R1:W5:Y:S01]  /*0620*/  ATOMG.E.EXCH.STRONG.GPU PT, RZ, [R4], R9 ;  /* 0x0000000904ff73a8 */ /* 0x00236200041ee100 */
[----:B------:R-:W-:-:S04]  /*0630*/  DEPBAR {5,4,3,2,1,0} ;  /* 0x0000003f0000791a */ /* 0x000fc80000000000 */
[----:B------:R1:W-:Y:S01]  /*0640*/  UTMACCTL.IV [UR28] ;  /* 0x000000001c0079b9 */ /* 0x0003e20008000000 */
[----:B------:R-:W-:Y:S01]  /*0650*/  NOP ;  /* 0x0000000000007918 */ /* 0x000fe20000000000 */
.L_x_13:
[----:B------:R-:W-:Y:S05]  /*0660*/  @P0 BRA `(.L_x_14) ;  /* 0x00000000000c0947 */ /* 0x000fea0003800000 */
[----:B------:R0:W-:Y:S01]  /*0670*/  UTMACMDFLUSH ;  /* 0x00000000000079b7 */ /* 0x0001e20000000000 */
[----:B------:R-:W-:Y:S05]  /*0680*/  @P0 BRA `(.L_x_14) ;  /* 0x0000000000040947 */ /* 0x000fea0003800000 */
[----:B------:R-:W-:-:S04]  /*0690*/  DEPBAR.LE SB0, 0x0 ;  /* 0x000080000000791a */ /* 0x000fc80000000000 */
.L_x_14:
[----:B------:R-:W-:Y:S05]  /*06a0*/  WARPSYNC.ALL ;  /* 0x0000000000007948 */ /* 0x000fea0003800000 */
[----:B-----5:R-:W-:Y:S06]  /*06b0*/  BAR.SYNC.DEFER_BLOCKING 0x0 ;  /* 0x0000000000007b1d */ /* 0x020fec0000010000 */
[----:B------:R-:W-:Y:S02]  /*06c0*/  BSSY B1, `(.L_x_15) ;  /* 0x000000b000017945 */ /* 0x000fe40003800000 */
[----:B------:R-:W-:Y:S06]  /*06d0*/  BAR.SYNC.DEFER_BLOCKING 0x0 ;  /* 0x0000000000007b1d */ /* 0x000fec0000010000 */
[----:B------:R1:W-:Y:S01]  /*06e0*/  @!P0 STS [R0], RZ ;  /* 0x000000ff00008388 */ /* 0x0003e20000000800 */
[----:B------:R-:W-:Y:S01]  /*06f0*/  NOP ;  /* 0x0000000000007918 */ /* 0x000fe20000000000 */
[----:B------:R-:W-:Y:S05]  /*0700*/  @P2 BRA `(.L_x_16) ;  /* 0x0000000000182947 */ /* 0x000fea0003800000 */
[----:B-1234-:R-:W1:Y:S01]  /*0710*/  LDS R3, [UR20+0x8] ;  /* 0x00000814ff037984 */ /* 0x01ee620008000800 */
[----:B------:R-:W2:Y:S01]  /*0720*/  LDC.64 R10, c[0x0][0x218] ;  /* 0x00008600ff0a7b82 */ /* 0x000ea20000000a00 */
[----:B------:R-:W-:Y:S02]  /*0730*/  IMAD.MOV.U32 R4, RZ, RZ, 0x70 ;  /* 0x00000070ff047424 */ /* 0x000fe400078e00ff */
[----:B--2---:R2:W-:Y:S03]  /*0740*/  STS.64 [UR20], R10 ;  /* 0x0000000aff007988 */ /* 0x0045e60008000a14 */
[----:B-1----:R-:W-:-:S05]  /*0750*/  LOP3.LUT R3, R3, 0x10, R4, 0xd8, !PT ;  /* 0x0000001003037812 */ /* 0x002fca00078ed804 */
[----:B------:R2:W-:Y:S02]  /*0760*/  STS [UR20+0x8], R3 ;  /* 0x00000803ff007988 */ /* 0x0005e40008000814 */
.L_x_16:
[----:B-1----:R-:W-:Y:S05]  /*0770*/  BSYNC B1 ;  /* 0x0000000000017941 */ /* 0x002fea0003800000 */
.L_x_15:
[----:B------:R-:W-:Y:S04]  /*0780*/  BSSY B2, `(.L_x_17) ;  /* 0x000000f000027945 */ /* 0x000fe80003800000 */
[----:B------:R-:W-:Y:S04]  /*0790*/  BSSY B1, `(.L_x_18) ;  /* 0x000000c000017945 */ /* 0x000fe80003800000 */
[----:B------:R-:W-:Y:S05]  /*07a0*/  @P2 BRA `(.L_x_19) ;  /* 0x0000000000282947 */ /* 0x000fea0003800000 */
[----:B--234-:R-:W1:Y:S01]  /*07b0*/  LDS R3, [UR20+0x34] ;  /* 0x00003414ff037984 */ /* 0x01ce620008000800 */
[----:B------:R-:W-:Y:S01]  /*07c0*/  IMAD.MOV.U32 R4, RZ, RZ, 0x3f000000 ;  /* 0x3f000000ff047424 */ /* 0x000fe200078e00ff */
[----:B------:R-:W-:Y:S05]  /*07d0*/  @P2 BREAK B1 ;  /* 0x0000000000012942 */ /* 0x000fea0003800000 */
[----:B-1----:R-:W-:-:S05]  /*07e0*/  LOP3.LUT R3, R3, 0xff000000, R4, 0xb8, !PT ;  /* 0xff00000003037812 */ /* 0x002fca00078eb804 */
[----:B------:R1:W-:Y:S01]  /*07f0*/  STS [UR20+0x34], R3 ;  /* 0x00003403ff007988 */ /* 0x0003e20008000814 */
[----:B------:R-:W-:Y:S05]  /*0800*/  @P2 BRA `(.L_x_20) ;  /* 0x0000000000182947 */ /* 0x000fea0003800000 */
[----:B------:R-:W2:Y:S01]  /*0810*/  LDS R4, [UR20+0x38] ;  /* 0x00003814ff047984 */ /* 0x000ea20008000800 */
[----:B-1----:R-:W-:-:S05]  /*0820*/  IMAD.MOV.U32 R3, RZ, RZ, 0x7f ;  /* 0x0000007fff037424 */ /* 0x002fca00078e00ff */
[----:B--2---:R-:W-:-:S05]  /*0830*/  LOP3.LUT R3, R4, 0xff, R3, 0xb8, !PT ;  /* 0x000000ff04037812 */ /* 0x004fca00078eb803 */
[----:B------:R1:W-:Y:S02]  /*0840*/  STS [UR20+0x38], R3 ;  /* 0x00003803ff007988 */ /* 0x0003e40008000814 */
.L_x_19:
[----:B------:R-:W-:Y:S05]  /*0850*/  BSYNC B1 ;  /* 0x0000000000017941 */ /* 0x000fea0003800000 */
.L_x_18:
[----:B------:R1:W-:Y:S02]  /*0860*/  @!P2 STS [UR20+0x20], R6 ;  /* 0x00002006ff00a988 */ /* 0x0003e40008000814 */
.L_x_20:
[----:B------:R-:W-:Y:S05]  /*0870*/  BSYNC B2 ;  /* 0x0000000000027941 */ /* 0x000fea0003800000 */
.L_x_17:
[----:B------:R-:W-:Y:S05]  /*0880*/  WARPSYNC.ALL ;  /* 0x0000000000007948 */ /* 0x000fea0003800000 */
[----:B-1234-:R-:W1:Y:S01]  /*0890*/  LDC R3, c[0x0][0x22c] ;  /* 0x00008b00ff037b82 */ /* 0x01ee620000000800 */
[----:B------:R-:W-:Y:S01]  /*08a0*/  BSSY B2, `(.L_x_21) ;  /* 0x000000b000027945 */ /* 0x000fe20003800000 */
[----:B-1----:R-:W-:-:S03]  /*08b0*/  VIADD R3, R3, 0xffffffff ;  /* 0xffffffff03037836 */ /* 0x002fc60000000000 */
[----:B------:R-:W-:Y:S05]  /*08c0*/  @P2 BRA `(.L_x_22) ;  /* 0x0000000000202947 */ /* 0x000fea0003800000 */
[----:B------:R-:W1:Y:S01]  /*08d0*/  LDS R4, [UR20+0x1c] ;  /* 0x00001c14ff047984 */ /* 0x000e620008000800 */
[----:B------:R-:W2:Y:S03]  /*08e0*/  LDC.64 R10, c[0x0][0x240] ;  /* 0x00009000ff0a7b82 */ /* 0x000ea60000000a00 */
[----:B------:R3:W-:Y:S01]  /*08f0*/  STS [UR20+0x24], R3 ;  /* 0x00002403ff007988 */ /* 0x0007e20008000814 */
[--C-:B--2---:R-:W-:Y:S02]  /*0900*/  SHF.R.U32.HI R9, RZ, 0x4, R11.reuse ;  /* 0x00000004ff097819 */ /* 0x104fe4000001160b */
[----:B------:R-:W-:-:S05]  /*0910*/  SHF.R.U64 R5, R10, 0x4, R11 ;  /* 0x000000040a057819 */ /* 0x000fca000000120b */
[----:B------:R3:W-:Y:S01]  /*0920*/  STS [UR20+0xc], R5 ;  /* 0x00000c05ff007988 */ /* 0x0007e20008000814 */
[----:B-1----:R-:W-:-:S05]  /*0930*/  LOP3.LUT R4, R4, 0xf, R9, 0xb8, !PT ;  /* 0x0000000f04047812 */ /* 0x002fca00078eb809 */
[----:B------:R3:W-:Y:S02]  /*0940*/  STS [UR20+0x1c], R4 ;  /* 0x00001c04ff007988 */ /* 0x0007e40008000814 */
.L_x_22:
[----:B------:R-:W-:Y:S05]  /*0950*/  BSYNC B2 ;  /* 0x0000000000027941 */ /* 0x000fea0003800000 */
.L_x_21:
[----:B------:R-:W-:Y:S04]  /*0960*/  BSSY B3, `(.L_x_23) ;  /* 0x000001d000037945 */ /* 0x000fe80003800000 */
[----:B------:R-:W-:Y:S04]  /*0970*/  BSSY B2, `(.L_x_24) ;  /* 0x0000018000027945 */ /* 0x000fe80003800000 */
[----:B------:R-:W-:Y:S05]  /*0980*/  @P2 BRA `(.L_x_25) ;  /* 0x00000000001c2947 */ /* 0x000fea0003800000 */
[----:B---3--:R-:W1:Y:S02]  /*0990*/  LDS R4, [UR20+0x34] ;  /* 0x00003414ff047984 */ /* 0x008e640008000800 */
[----:B-1----:R-:W-:-:S05]  /*09a0*/  LOP3.LUT R4, R4, 0x7, RZ, 0xb8, !PT ;  /* 0x0000000704047812 */ /* 0x002fca00078eb8ff */
[----:B------:R1:W-:Y:S01]  /*09b0*/  STS [UR20+0x34], R4 ;  /* 0x00003404ff007988 */ /* 0x0003e20008000814 */
[----:B------:R-:W-:Y:S05]  /*09c0*/  @P2 BRA `(.L_x_26) ;  /* 0x00000000001c2947 */ /* 0x000fea0003800000 */
[----:B-1----:R-:W1:Y:S02]  /*09d0*/  LDS R4, [UR20+0x34] ;  /* 0x00003414ff047984 */ /* 0x002e640008000800 */
[----:B-1----:R-:W-:-:S05]  /*09e0*/  LOP3.LUT R4, R4, 0x38, RZ, 0xb8, !PT ;  /* 0x0000003804047812 */ /* 0x002fca00078eb8ff */
[----:B------:R1:W-:Y:S02]  /*09f0*/  STS [UR20+0x34], R4 ;  /* 0x00003404ff007988 */ /* 0x0003e40008000814 */
.L_x_25:
[----:B------:R-:W-:Y:S05]  /*0a00*/  @P2 BRA `(.L_x_27) ;  /* 0x00000000001c2947 */ /* 0x000fea0003800000 */
[----:B-1-3--:R-:W1:Y:S02]  /*0a10*/  LDS R4, [UR20+0x8] ;  /* 0x00000814ff047984 */ /* 0x00ae640008000800 */
[----:B-1----:R-:W-:-:S05]  /*0a20*/  LOP3.LUT R4, R4, 0x780, RZ, 0xb8, !PT ;  /* 0x0000078004047812 */ /* 0x002fca00078eb8ff */
[----:B------:R2:W-:Y:S02]  /*0a30*/  STS [UR20+0x8], R4 ;  /* 0x00000804ff007988 */ /* 0x0005e40008000814 */
.L_x_26:
[----:B------:R-:W-:Y:S05]  /*0a40*/  @P2 BRA `(.L_x_28) ;  /* 0x0000000000282947 */ /* 0x000fea0003800000 */
[----:B-12---:R-:W1:Y:S02]  /*0a50*/  LDS R4, [UR20+0x8] ;  /* 0x00000814ff047984 */ /* 0x006e640008000800 */
[----:B-1----:R-:W-:-:S05]  /*0a60*/  LOP3.LUT R4, R4, 0x1800, RZ, 0xb8, !PT ;  /* 0x0000180004047812 */ /* 0x002fca00078eb8ff */
[----:B------:R2:W-:Y:S02]  /*0a70*/  STS [UR20+0x8], R4 ;  /* 0x00000804ff007988 */ /* 0x0005e40008000814 */
.L_x_27:
[----:B------:R-:W-:Y:S05]  /*0a80*/  @P2 BREAK B2 ;  /* 0x0000000000022942 */ /* 0x000fea0003800000 */
[----:B------:R-:W-:Y:S05]  /*0a90*/  @P2 BRA `(.L_x_29) ;  /* 0x0000000000242947 */ /* 0x000fea0003800000 */
[----:B-123--:R-:W1:Y:S01]  /*0aa0*/  LDS R4, [UR20+0x8] ;  /* 0x00000814ff047984 */ /* 0x00ee620008000800 */
[----:B------:R-:W-:-:S05]  /*0ab0*/  IMAD.MOV.U32 R5, RZ, RZ, 0x6000 ;  /* 0x00006000ff057424 */ /* 0x000fca00078e00ff */
[----:B-1----:R-:W-:-:S04]  /*0ac0*/  LOP3.LUT R4, R4, 0x4000, R5, 0xd8, !PT ;  /* 0x0000400004047812 */ /* 0x002fc800078ed805 */
[----:B------:R-:W-:-:S05]  /*0ad0*/  LOP3.LUT R4, R4, 0x400000, RZ, 0xb8, !PT ;  /* 0x0040000004047812 */ /* 0x000fca00078eb8ff */
[----:B------:R3:W-:Y:S02]  /*0ae0*/  STS [UR20+0x8], R4 ;  /* 0x00000804ff007988 */ /* 0x0007e40008000814 */
.L_x_28:
[----:B------:R-:W-:Y:S05]  /*0af0*/  BSYNC B2 ;  /* 0x0000000000027941 */ /* 0x000fea0003800000 */
.L_x_24:
[----:B-123--:R-:W1:Y:S02]  /*0b00*/  @!P2 LDS R4, [UR20+0x8] ;  /* 0x00000814ff04a984 */ /* 0x00ee640008000800 */
[----:B-1----:R-:W-:-:S05]  /*0b10*/  @!P2 LOP3.LUT R4, R4, 0x8000, RZ, 0xb8, !PT ;  /* 0x000080000404a812 */ /* 0x002fca00078eb8ff */
[----:B------:R4:W-:Y:S02]  /*0b20*/  @!P2 STS [UR20+0x8], R4 ;  /* 0x00000804ff00a988 */ /* 0x0009e40008000814 */
.L_x_29:
[----:B------:R-:W-:Y:S05]  /*0b30*/  BSYNC B3 ;  /* 0x0000000000037941 */ /* 0x000fea0003800000 */
.L_x_23:
[----:B------:R-:W-:Y:S05]  /*0b40*/  WARPSYNC.ALL ;  /* 0x0000000000007948 */ /* 0x000fea0003800000 */
[----:B------:R-:W-:-:S04]  /*0b50*/  UIADD3 UR31, UR5, 0x80, URZ ;  /* 0x00000080051f7890 */ /* 0x000fc8000fffe03f */
[----:B------:R-:W-:-:S04]  /*0b60*/  UIADD3 UR30, UP0, UR31, UR32, URZ ;  /* 0x000000201f1e7290 */ /* 0x000fc8000ff1e03f */
[----:B------:R-:W-:Y:S01]  /*0b70*/  ULEA.HI.X.SX32 UR31, UR31, UR33, 0x1, UP0 ;  /* 0x000000211f1f7291 */ /* 0x000fe200080f0e3f */
[----:B------:R-:W-:Y:S11]  /*0b80*/  @P0 BRA `(.L_x_30) ;  /* 0x0000000000280947 */ /* 0x000ff60003800000 */
        /* <DEDUP_REMOVED lines=10> */
.L_x_30:
[----:B------:R-:W-:Y:S05]  /*0c30*/  @P0 BRA `(.L_x_31) ;  /* 0x00000000000c0947 */ /* 0x000fea0003800000 */
[----:B------:R0:W-:Y:S01]  /*0c40*/  UTMACMDFLUSH ;  /* 0x00000000000079b7 */ /* 0x0001e20000000000 */
[----:B------:R-:W-:Y:S05]  /*0c50*/  @P0 BRA `(.L_x_31) ;  /* 0x0000000000040947 */ /* 0x000fea0003800000 */
[----:B------:R-:W-:-:S04]  /*0c60*/  DEPBAR.LE SB0, 0x0 ;  /* 0x000080000000791a */ /* 0x000fc80000000000 */
.L_x_31:
[----:B------:R-:W-:Y:S05]  /*0c70*/  WARPSYNC.ALL ;  /* 0x0000000000007948 */ /* 0x000fea0003800000 */
[----:B-----5:R-:W-:Y:S06]  /*0c80*/  BAR.SYNC.DEFER_BLOCKING 0x0 ;  /* 0x0000000000007b1d */ /* 0x020fec0000010000 */
[----:B------:R-:W-:Y:S02]  /*0c90*/  BSSY B3, `(.L_x_32) ;  /* 0x000000b000037945 */ /* 0x000fe40003800000 */
[----:B------:R-:W-:Y:S06]  /*0ca0*/  BAR.SYNC.DEFER_BLOCKING 0x0 ;  /* 0x0000000000007b1d */ /* 0x000fec0000010000 */
[----:B------:R1:W-:Y:S01]  /*0cb0*/  @!P0 STS [R0], RZ ;  /* 0x000000ff00008388 */ /* 0x0003e20000000800 */
[----:B------:R-:W-:Y:S01]  /*0cc0*/  NOP ;  /* 0x0000000000007918 */ /* 0x000fe20000000000 */
[----:B------:R-:W-:Y:S05]  /*0cd0*/  @P2 BRA `(.L_x_33) ;  /* 0x0000000000182947 */ /* 0x000fea0003800000 */
[----:B-1----:R-:W1:Y:S01]  /*0ce0*/  LDS R0, [UR20+0x8] ;  /* 0x00000814ff007984 */ /* 0x002e620008000800 */
[----:B------:R-:W5:Y:S01]  /*0cf0*/  LDC.64 R10, c[0x0][0x220] ;  /* 0x00008800ff0a7b82 */ /* 0x000f620000000a00 */
[----:B---3--:R-:W-:Y:S02]  /*0d00*/  IMAD.MOV.U32 R5, RZ, RZ, 0x70 ;  /* 0x00000070ff057424 */ /* 0x008fe400078e00ff */
[----:B-----5:R3:W-:Y:S03]  /*0d10*/  STS.64 [UR20], R10 ;  /* 0x0000000aff007988 */ /* 0x0207e60008000a14 */
[----:B-1----:R-:W-:-:S05]  /*0d20*/  LOP3.LUT R0, R0, 0x10, R5, 0xd8, !PT ;  /* 0x0000001000007812 */ /* 0x002fca00078ed805 */
[----:B------:R3:W-:Y:S02]  /*0d30*/  STS [UR20+0x8], R0 ;  /* 0x00000800ff007988 */ /* 0x0007e40008000814 */
.L_x_33:
[----:B-1----:R-:W-:Y:S05]  /*0d40*/  BSYNC B3 ;  /* 0x0000000000037941 */ /* 0x002fea0003800000 */
.L_x_32:
[----:B------:R-:W-:Y:S04]  /*0d50*/  BSSY B3, `(.L_x_34) ;  /* 0x0000033000037945 */ /* 0x000fe80003800000 */
[----:B------:R-:W-:Y:S04]  /*0d60*/  BSSY B4, `(.L_x_35) ;  /* 0x000002e000047945 */ /* 0x000fe80003800000 */
[----:B------:R-:W-:Y:S05]  /*0d70*/  @P2 BRA `(.L_x_36) ;  /* 0x0000000000242947 */ /* 0x000fea0003800000 */
[----:B---3--:R-:W1:Y:S01]  /*0d80*/  LDS R0, [UR20+0x34] ;  /* 0x00003414ff007984 */ /* 0x008e620008000800 */
[----:B------:R-:W-:-:S05]  /*0d90*/  IMAD.MOV.U32 R5, RZ, RZ, 0x7f000000 ;  /* 0x7f000000ff057424 */ /* 0x000fca00078e00ff */
[----:B-1----:R-:W-:-:S05]  /*0da0*/  LOP3.LUT R0, R0, 0xff000000, R5, 0xb8, !PT ;  /* 0xff00000000007812 */ /* 0x002fca00078eb805 */
[----:B------:R1:W-:Y:S01]  /*0db0*/  STS [UR20+0x34], R0 ;  /* 0x00003400ff007988 */ /* 0x0003e20008000814 */
[----:B------:R-:W-:Y:S05]  /*0dc0*/  @P2 BRA `(.L_x_37) ;  /* 0x0000000000182947 */ /* 0x000fea0003800000 */
[----:B-1----:R-:W1:Y:S01]  /*0dd0*/  LDS R0, [UR20+0x38] ;  /* 0x00003814ff007984 */ /* 0x002e620008000800 */
[----:B------:R-:W-:-:S05]  /*0de0*/  IMAD.MOV.U32 R5, RZ, RZ, 0xff ;  /* 0x000000ffff057424 */ /* 0x000fca00078e00ff */
[----:B-1----:R-:W-:-:S05]  /*0df0*/  LOP3.LUT R0, R0, 0xff, R5, 0xb8, !PT ;  /* 0x000000ff00007812 */ /* 0x002fca00078eb805 */
[----:B------:R1:W-:Y:S02]  /*0e00*/  STS [UR20+0x38], R0 ;  /* 0x00003800ff007988 */ /* 0x0003e40008000814 */
.L_x_36:
[----:B------:R-:W-:Y:S05]  /*0e10*/  @P2 BRA `(.L_x_38) ;  /* 0x00000000000c2947 */ /* 0x000fea0003800000 */
[----:B------:R1:W-:Y:S02]  /*0e20*/  STS [UR20+0x20], R3 ;  /* 0x00002003ff007988 */ /* 0x0003e40008000814 */
.L_x_37:
[----:B------:R-:W-:Y:S05]  /*0e30*/  @P2 BRA `(.L_x_39) ;  /* 0x0000000000242947 */ /* 0x000fea0003800000 */
[----:B------:R1:W-:Y:S02]  /*0e40*/  STS [UR20+0x24], R8 ;  /* 0x00002408ff007988 */ /* 0x0003e40008000814 */
.L_x_38:
[----:B------:R-:W-:Y:S05]  /*0e50*/  @P2 BRA `(.L_x_40) ;  /* 0x00000000002c2947 */ /* 0x000fea0003800000 */
[----:B-1-3--:R-:W1:Y:S01]  /*0e60*/  LDS R0, [UR20+0x1c] ;  /* 0x00001c14ff007984 */ /* 0x00ae620008000800 */
[----:B------:R-:W3:Y:S02]  /*0e70*/  LDC.64 R8, c[0x0][0x248] ;  /* 0x00009200ff087b82 */ /* 0x000ee40000000a00 */
[--C-:B---3--:R-:W-:Y:S02]  /*0e80*/  SHF.R.U32.HI R5, RZ, 0x4, R9.reuse ;  /* 0x00000004ff057819 */ /* 0x108fe40000011609 */
[----:B------:R-:W-:-:S05]  /*0e90*/  SHF.R.U64 R3, R8, 0x4, R9 ;  /* 0x0000000408037819 */ /* 0x000fca0000001209 */
[----:B------:R3:W-:Y:S01]  /*0ea0*/  STS [UR20+0xc], R3 ;  /* 0x00000c03ff007988 */ /* 0x0007e20008000814 */
[----:B-1----:R-:W-:-:S05]  /*0eb0*/  LOP3.LUT R0, R0, 0xf, R5, 0xb8, !PT ;  /* 0x0000000f00007812 */ /* 0x002fca00078eb805 */
[----:B------:R3:W-:Y:S02]  /*0ec0*/  STS [UR20+0x1c], R0 ;  /* 0x00001c00ff007988 */ /* 0x0007e40008000814 */
.L_x_39:
[----:B------:R-:W-:Y:S05]  /*0ed0*/  @P2 BRA `(.L_x_41) ;  /* 0x00000000001c2947 */ /* 0x000fea0003800000 */
[----:B-1-3--:R-:W1:Y:S02]  /*0ee0*/  LDS R0, [UR20+0x34] ;  /* 0x00003414ff007984 */ /* 0x00ae640008000800 */
[----:B-1----:R-:W-:-:S05]  /*0ef0*/  LOP3.LUT R0, R0, 0x7, RZ, 0xb8, !PT ;  /* 0x0000000700007812 */ /* 0x002fca00078eb8ff */
[----:B------:R1:W-:Y:S02]  /*0f00*/  STS [UR20+0x34], R0 ;  /* 0x00003400ff007988 */ /* 0x0003e40008000814 */
.L_x_40:
[----:B------:R-:W-:Y:S05]  /*0f10*/  @P2 BRA `(.L_x_42) ;  /* 0x00000000001c2947 */ /* 0x000fea0003800000 */
[----:B-1-3--:R-:W1:Y:S02]  /*0f20*/  LDS R0, [UR20+0x34] ;  /* 0x00003414ff007984 */ /* 0x00ae640008000800 */
[----:B-1----:R-:W-:-:S05]  /*0f30*/  LOP3.LUT R0, R0, 0x38, RZ, 0xb8, !PT ;  /* 0x0000003800007812 */ /* 0x002fca00078eb8ff */
[----:B------:R1:W-:Y:S02]  /*0f40*/  STS [UR20+0x34], R0 ;  /* 0x00003400ff007988 */ /* 0x0003e40008000814 */
.L_x_41:
[----:B------:R-:W-:Y:S05]  /*0f50*/  @P2 BRA `(.L_x_43) ;  /* 0x00000000001c2947 */ /* 0x000fea0003800000 */
[----:B-1-3--:R-:W1:Y:S02]  /*0f60*/  LDS R0, [UR20+0x8] ;  /* 0x00000814ff007984 */ /* 0x00ae640008000800 */
[----:B-1----:R-:W-:-:S05]  /*0f70*/  LOP3.LUT R0, R0, 0x780, RZ, 0xb8, !PT ;  /* 0x0000078000007812 */ /* 0x002fca00078eb8ff */
[----:B------:R1:W-:Y:S02]  /*0f80*/  STS [UR20+0x8], R0 ;  /* 0x00000800ff007988 */ /* 0x0003e40008000814 */
.L_x_42:
[----:B------:R-:W-:Y:S05]  /*0f90*/  @P2 BRA `(.L_x_44) ;  /* 0x0000000000282947 */ /* 0x000fea0003800000 */
[----:B-1-3--:R-:W1:Y:S02]  /*0fa0*/  LDS R0, [UR20+0x8] ;  /* 0x00000814ff007984 */ /* 0x00ae640008000800 */
[----:B-1----:R-:W-:-:S05]  /*0fb0*/  LOP3.LUT R0, R0, 0x1800, RZ, 0xb8, !PT ;  /* 0x0000180000007812 */ /* 0x002fca00078eb8ff */
[----:B------:R1:W-:Y:S02]  /*0fc0*/  STS [UR20+0x8], R0 ;  /* 0x00000800ff007988 */ /* 0x0003e40008000814 */
.L_x_43:
[----:B------:R-:W-:Y:S05]  /*0fd0*/  @P2 BREAK B4 ;  /* 0x0000000000042942 */ /* 0x000fea0003800000 */
[----:B------:R-:W-:Y:S05]  /*0fe0*/  @P2 BRA `(.L_x_45) ;  /* 0x0000000000242947 */ /* 0x000fea0003800000 */
[----:B-1-3--:R-:W1:Y:S01]  /*0ff0*/  LDS R0, [UR20+0x8] ;  /* 0x00000814ff007984 */ /* 0x00ae620008000800 */
[----:B------:R-:W-:-:S05]  /*1000*/  IMAD.MOV.U32 R3, RZ, RZ, 0x6000 ;  /* 0x00006000ff037424 */ /* 0x000fca00078e00ff */
[----:B-1----:R-:W-:-:S04]  /*1010*/  LOP3.LUT R0, R0, 0x6000, R3, 0xd8, !PT ;  /* 0x0000600000007812 */ /* 0x002fc800078ed803 */
[----:B------:R-:W-:-:S05]  /*1020*/  LOP3.LUT R0, R0, 0x400000, RZ, 0xb8, !PT ;  /* 0x0040000000007812 */ /* 0x000fca00078eb8ff */
[----:B------:R1:W-:Y:S02]  /*1030*/  STS [UR20+0x8], R0 ;  /* 0x00000800ff007988 */ /* 0x0003e40008000814 */
.L_x_44:
[----:B------:R-:W-:Y:S05]  /*1040*/  BSYNC B4 ;  /* 0x0000000000047941 */ /* 0x000fea0003800000 */
.L_x_35:
[----:B-1-3--:R-:W1:Y:S02]  /*1050*/  @!P2 LDS R0, [UR20+0x8] ;  /* 0x00000814ff00a984 */ /* 0x00ae640008000800 */
[----:B-1----:R-:W-:-:S05]  /*1060*/  @!P2 LOP3.LUT R0, R0, 0x8000, RZ, 0xb8, !PT ;  /* 0x000080000000a812 */ /* 0x002fca00078eb8ff */
[----:B------:R1:W-:Y:S02]  /*1070*/  @!P2 STS [UR20+0x8], R0 ;  /* 0x00000800ff00a988 */ /* 0x0003e40008000814 */
.L_x_45:
[----:B------:R-:W-:Y:S05]  /*1080*/  BSYNC B3 ;  /* 0x0000000000037941 */ /* 0x000fea0003800000 */
.L_x_34:
[----:B------:R-:W-:Y:S05]  /*1090*/  WARPSYNC.ALL ;  /* 0x0000000000007948 */ /* 0x000fea0003800000 */
[----:B------:R1:W-:Y:S01]  /*10a0*/  STL [R1], RZ ;  /* 0x000000ff01007387 */ /* 0x0003e20000100800 */
[----:B------:R-:W-:Y:S01]  /*10b0*/  UIADD3 UR5, UR5, 0x100, URZ ;  /* 0x0000010005057890 */ /* 0x000fe2000fffe03f */
[----:B------:R-:W-:Y:S02]  /*10c0*/  ISETP.GE.AND P1, PT, R12, 0x1, PT ;  /* 0x000000010c00780c */ /* 0x000fe40003f26270 */
[----:B------:R-:W-:Y:S01]  /*10d0*/  CS2R R152, SRZ ;  /* 0x0000000000987805 */ /* 0x000fe2000001ff00 */
[----:B------:R1:W-:Y:S01]  /*10e0*/  STL [R1+0x4], RZ ;  /* 0x000004ff01007387 */ /* 0x0003e20000100800 */
[----:B------:R-:W-:Y:S01]  /*10f0*/  UIADD3 UR32, UP0, UR5, UR32, URZ ;  /* 0x0000002005207290 */ /* 0x000fe2000ff1e03f */
[----:B------:R-:W-:-:S02]  /*1100*/  CS2R R154, SRZ ;  /* 0x00000000009a7805 */ /* 0x000fc4000001ff00 */
[----:B------:R-:W-:Y:S01]  /*1110*/  CS2R R156, SRZ ;  /* 0x00000000009c7805 */ /* 0x000fe2000001ff00 */
[----:B------:R1:W-:Y:S01]  /*1120*/  STL [R1+0x8], RZ ;  /* 0x000008ff01007387 */ /* 0x0003e20000100800 */
[----:B------:R-:W-:Y:S01]  /*1130*/  ULEA.HI.X.SX32 UR33, UR5, UR33, 0x1, UP0 ;  /* 0x0000002105217291 */ /* 0x000fe200080f0e3f */
[----:B------:R-:W-:Y:S02]  /*1140*/  CS2R R158, SRZ ;  /* 0x00000000009e7805 */ /* 0x000fe4000001ff00 */
[----:B------:R-:W-:Y:S01]  /*1150*/  CS2R R160, SRZ ;  /* 0x0000000000a07805 */ /* 0x000fe2000001ff00 */
[----:B------:R1:W-:Y:S01]  /*1160*/  STL [R1+0xc], RZ ;  /* 0x00000cff01007387 */ /* 0x0003e20000100800 */
[----:B------:R-:W-:Y:S02]  /*1170*/  CS2R R162, SRZ ;  /* 0x0000000000a27805 */ /* 0x000fe4000001ff00 */
[----:B------:R-:W-:Y:S02]  /*1180*/  CS2R R164, SRZ ;  /* 0x0000000000a47805 */ /* 0x000fe4000001ff00 */
[----:B------:R-:W-:Y:S01]  /*1190*/  CS2R R166, SRZ ;  /* 0x0000000000a67805 */ /* 0x000fe2000001ff00 */
[----:B------:R1:W-:Y:S01]  /*11a0*/  STL [R1+0x10], RZ ;  /* 0x000010ff01007387 */ /* 0x0003e20000100800 */
[----:B------:R-:W-:-:S02]  /*11b0*/  CS2R R168, SRZ ;  /* 0x0000000000a87805 */ /* 0x000fc4000001ff00 */
        /* <DEDUP_REMOVED lines=99> */
[----:B------:R-:W-:-:S03]  /*17f0*/  IMAD.MOV.U32 R62, RZ, RZ, RZ ;  /* 0x000000ffff3e7224 */ /* 0x000fc600078e00ff */
[----:B------:R1:W-:Y:S04]  /*1800*/  STL [R1+0x78], RZ ;  /* 0x000078ff01007387 */ /* 0x0003e80000100800 */
        /* <DEDUP_REMOVED lines=32> */
[----:B------:R1:W-:Y:S01]  /*1a10*/  STL [R1+0xfc], RZ ;  /* 0x0000fcff01007387 */ /* 0x0003e20000100800 */
[----:B------:R-:W-:Y:S05]  /*1a20*/  @P0 BRA `(.L_x_46) ;  /* 0x0000000000280947 */ /* 0x000fea0003800000 */
[----:B-1-3--:R-:W1:Y:S01]  /*1a30*/  S2R R0, SR_LANEID ;  /* 0x0000000000007919 */ /* 0x00ae620000000000 */
[----:B------:R-:W-:Y:S05]  /*1a40*/  WARPSYNC.ALL ;  /* 0x0000000000007948 */ /* 0x000fea0003800000 */
[----:B-1----:R-:W-:-:S05]  /*1a50*/  IMAD.SHL.U32 R0, R0, 0x4, RZ ;  /* 0x0000000400007824 */ /* 0x002fca00078e00ff */
[----:B------:R-:W1:Y:S01]  /*1a60*/  LDS R3, [R0+UR20] ;  /* 0x0000001400037984 */ /* 0x000e620008000800 */
[----:B--2-4-:R-:W-:-:S05]  /*1a70*/  IADD3 R4, P3, R0, UR32, RZ ;  /* 0x0000002000047c10 */ /* 0x014fca000ff7e0ff */
[----:B------:R-:W-:-:S05]  /*1a80*/  IMAD.X R5, RZ, RZ, UR33, P3 ;  /* 0x00000021ff057e24 */ /* 0x000fca00098e06ff */
[----:B-1----:R1:W5:Y:S01]  /*1a90*/  ATOMG.E.EXCH.STRONG.GPU PT, RZ, [R4], R3 ;  /* 0x0000000304ff73a8 */ /* 0x00236200041ee100 */
[----:B------:R-:W-:-:S04]  /*1aa0*/  DEPBAR {5,4,3,2,1,0} ;  /* 0x0000003f0000791a */ /* 0x000fc80000000000 */
[----:B------:R1:W-:Y:S01]  /*1ab0*/  UTMACCTL.IV [UR32] ;  /* 0x00000000200079b9 */ /* 0x0003e20008000000 */
[----:B------:R-:W-:Y:S01]  /*1ac0*/  NOP ;  /* 0x0000000000007918 */ /* 0x000fe20000000000 */
.L_x_46:
[----:B------:R-:W-:Y:S05]  /*1ad0*/  @P0 BRA `(.L_x_47) ;  /* 0x00000000000c0947 */ /* 0x000fea0003800000 */
[----:B------:R0:W-:Y:S01]  /*1ae0*/  UTMACMDFLUSH ;  /* 0x00000000000079b7 */ /* 0x0001e20000000000 */
[----:B------:R-:W-:Y:S05]  /*1af0*/  @P0 BRA `(.L_x_47) ;  /* 0x0000000000040947 */ /* 0x000fea0003800000 */
[----:B------:R-:W-:-:S04]  /*1b00*/  DEPBAR.LE SB0, 0x0 ;  /* 0x000080000000791a */ /* 0x000fc80000000000 */
.L_x_47:
[----:B------:R-:W-:Y:S05]  /*1b10*/  WARPSYNC.ALL ;  /* 0x0000000000007948 */ /* 0x000fea0003800000 */
[----:B-----5:R-:W-:Y:S01]  /*1b20*/  BAR.SYNC.DEFER_BLOCKING 0x0 ;  /* 0x0000000000007b1d */ /* 0x020fe20000010000 */
[----:B------:R-:W-:Y:S01]  /*1b30*/  USHF.L.U32 UR11, UR34, 0x8, URZ ;  /* 0x00000008220b7899 */ /* 0x000fe2000800063f */
[----:B------:R-:W-:Y:S01]  /*1b40*/  IMAD.MOV.U32 R63, RZ, RZ, RZ ;  /* 0x000000ffff3f7224 */ /* 0x000fe200078e00ff */
[----:B------:R-:W-:Y:S01]  /*1b50*/  USHF.L.U32 UR15, UR23, 0x7, URZ ;  /* 0x00000007170f7899 */ /* 0x000fe2000800063f */
[----:B------:R-:W-:Y:S02]  /*1b60*/  CS2R R64, SRZ ;  /* 0x0000000000407805 */ /* 0x000fe4000001ff00 */
[----:B------:R-:W-:Y:S01]  /*1b70*/  CS2R R66, SRZ ;  /* 0x0000000000427805 */ /* 0x000fe2000001ff00 */
[----:B------:R-:W-:Y:S01]  /*1b80*/  VOTEU.ALL UP3, P2 ;  /* 0x00000000003f7886 */ /* 0x000fe20001060000 */
[----:B------:R-:W-:Y:S01]  /*1b90*/  UMOV UR6, 0x1 ;  /* 0x0000000100067882 */ /* 0x000fe20000000000 */
[----:B------:R-:W-:Y:S01]  /*1ba0*/  VOTEU.ALL UP2, P2 ;  /* 0x00000000003f7886 */ /* 0x000fe20001040000 */
[----:B------:R-:W-:Y:S01]  /*1bb0*/  VOTEU.ALL UP1, P2 ;  /* 0x00000000003f7886 */ /* 0x000fe20001020000 */
[----:B------:R-:W-:Y:S01]  /*1bc0*/  VOTEU.ALL UP0, P2 ;  /* 0x00000000003f7886 */ /* 0x000fe20001000000 */
[----:B------:R-:W-:-:S04]  /*1bd0*/  @!UP3 UIADD3 UR8, -UR6, 0x100000, URZ ;  /* 0x001000000608b890 */ /* 0x000fc8000fffe13f */
[----:B------:R-:W-:Y:S02]  /*1be0*/  @!UP3 USHF.L.U32 UR9, UR8, 0xb, URZ ;  /* 0x0000000b0809b899 */ /* 0x000fe4000800063f */
[----:B------:R-:W-:Y:S01]  /*1bf0*/  @!UP3 USHF.L.U32 UR8, UR8, 0x1, URZ ;  /* 0x000000010808b899 */ /* 0x000fe2000800063f */
[----:B------:R-:W-:Y:S01]  /*1c00*/  CS2R R68, SRZ ;  /* 0x0000000000447805 */ /* 0x000fe2000001ff00 */
        /* <DEDUP_REMOVED lines=12> */
[----:B------:R-:W-:Y:S01]  /*1cd0*/  VOTEU.ALL UP3, P2 ;  /* 0x00000000003f7886 */ /* 0x000fe20001060000 */
[----:B------:R-:W-:Y:S02]  /*1ce0*/  CS2R R76, SRZ ;  /* 0x00000000004c7805 */ /* 0x000fe4000001ff00 */
[----:B------:R-:W-:Y:S02]  /*1cf0*/  CS2R R78, SRZ ;  /* 0x00000000004e7805 */ /* 0x000fe4000001ff00 */
[----:B------:R-:W-:Y:S02]  /*1d00*/  CS2R R80, SRZ ;  /* 0x0000000000507805 */ /* 0x000fe4000001ff00 */
[----:B------:R-:W-:Y:S01]  /*1d10*/  CS2R R82, SRZ ;  /* 0x0000000000527805 */ /* 0x000fe2000001ff00 */
[----:B------:R-:W2:Y:S02]  /*1d20*/  FENCE.VIEW.ASYNC.S ;  /* 0x00000000000073c6 */ /* 0x000ea40000000000 */
[----:B--2---:R2:W3:Y:S02]  /*1d30*/  @!UP2 SYNCS.EXCH.64 URZ, [UR20+0x18000], UR8 ;  /* 0x01800008143fa5b2 */ /* 0x0044e40008000100 */
[----:B---3--:R-:W-:Y:S01]  /*1d40*/  BAR.SYNC.DEFER_BLOCKING 0x0 ;  /* 0x0000000000007b1d */ /* 0x008fe20000010000 */
[----:B------:R-:W-:-:S02]  /*1d50*/  CS2R R84, SRZ ;  /* 0x0000000000547805 */ /* 0x000fc4000001ff00 */
[----:B------:R-:W-:-:S03]  /*1d60*/  CS2R R86, SRZ ;  /* 0x0000000000567805 */ /* 0x000fc6000001ff00 */
[----:B------:R2:W3:Y:S02]  /*1d70*/  @!UP1 SYNCS.EXCH.64 URZ, [UR20+0x18008], UR12 ;  /* 0x0180080c143f95b2 */ /* 0x0004e40008000100 */
[----:B---3--:R-:W-:Y:S06]  /*1d80*/  BAR.SYNC.DEFER_BLOCKING 0x0 ;  /* 0x0000000000007b1d */ /* 0x008fec0000010000 */
[----:B------:R2:W3:Y:S02]  /*1d90*/  @!UP0 SYNCS.EXCH.64 URZ, [UR20+0x18010], UR16 ;  /* 0x01801010143f85b2 */ /* 0x0004e40008000100 */
[----:B---3--:R-:W-:Y:S06]  /*1da0*/  BAR.SYNC.DEFER_BLOCKING 0x0 ;  /* 0x0000000000007b1d */ /* 0x008fec0000010000 */
[----:B------:R2:W3:Y:S02]  /*1db0*/  @!UP3 SYNCS.EXCH.64 URZ, [UR20+0x18018], UR6 ;  /* 0x01801806143fb5b2 */ /* 0x0004e40008000100 */
[----:B--2---:R-:W-:Y:S05]  /*1dc0*/  @!P1 BRA `(.L_x_48) ;  /* 0x0000001400f09947 */ /* 0x004fea0003800000 */
[----:B------:R2:W-:Y:S01]  /*1dd0*/  STL [R1], RZ ;  /* 0x000000ff01007387 */ /* 0x0005e20000100800 */
[----:B------:R-:W-:Y:S02]  /*1de0*/  CS2R R152, SRZ ;  /* 0x0000000000987805 */ /* 0x000fe4000001ff00 */
        /* <DEDUP_REMOVED lines=127> */
[----:B------:R-:W-:Y:S01]  /*25e0*/  UMOV UR5, URZ ;  /* 0x0000003f00057c82 */ /* 0x000fe20008000000 */
[----:B------:R-:W-:-:S02]  /*25f0*/  UMOV UR10, URZ ;  /* 0x0000003f000a7c82 */ /* 0x000fc40008000000 */
        /* <DEDUP_REMOVED lines=30> */
[----:B------:R2:W-:Y:S02]  /*27e0*/  STL [R1+0xfc], RZ ;  /* 0x0000fcff01007387 */ /* 0x0005e40000100800 */
.L_x_50:
[----:B---3--:R-:W-:Y:S01]  /*27f0*/  BAR.SYNC.DEFER_BLOCKING 0x0 ;  /* 0x0000000000007b1d */ /* 0x008fe20000010000 */
[----:B------:R-:W-:Y:S01]  /*2800*/  ULEA UR18, UR5, UR20, 0x3 ;  /* 0x0000001405127291 */ /* 0x000fe2000f8e183f */
[----:B-1----:R-:W-:Y:S01]  /*2810*/  @!P2 IMAD.MOV.U32 R0, RZ, RZ, 0x6000 ;  /* 0x00006000ff00a424 */ /* 0x002fe200078e00ff */
[----:B------:R-:W-:Y:S01]  /*2820*/  ELECT P0, URZ, PT ;  /* 0x00000000003f782f */ /* 0x000fe20003800000 */
[----:B------:R-:W-:-:S03]  /*2830*/  ULEA UR8, UR5, UR20, 0xe ;  /* 0x0000001405087291 */ /* 0x000fc6000f8e703f */
[----:B------:R-:W-:Y:S02]  /*2840*/  ISETP.LT.U32.AND P0, PT, R2, 0x20, P0 ;  /* 0x000000200200780c */ /* 0x000fe40000701070 */
[----:B------:R-:W-:Y:S01]  /*2850*/  ELECT P1, URZ, PT ;  /* 0x00000000003f782f */ /* 0x000fe20003820000 */
[----:B------:R-:W-:-:S03]  /*2860*/  ULEA UR12, UR5, UR20, 0xd ;  /* 0x00000014050c7291 */ /* 0x000fc6000f8e683f */
[----:B------:R-:W-:Y:S01]  /*2870*/  ISETP.LT.U32.AND P1, PT, R2, 0x20, P1 ;  /* 0x000000200200780c */ /* 0x000fe20000f21070 */
[----:B------:R-:W-:Y:S01]  /*2880*/  UMOV UR14, UR10 ;  /* 0x0000000a000e7c82 */ /* 0x000fe20008000000 */
[----:B------:R-:W-:-:S05]  /*2890*/  UIADD3 UR12, UR12, 0x10000, URZ ;  /* 0x000100000c0c7890 */ /* 0x000fca000fffe03f */
[----:B------:R-:W-:Y:S01]  /*28a0*/  VOTEU.ANY UP0, P0 ;  /* 0x00000000003f7886 */ /* 0x000fe20000000100 */
[----:B------:R-:W-:Y:S01]  /*28b0*/  VOTEU.ANY UP2, P0 ;  /* 0x00000000003f7886 */ /* 0x000fe20000040100 */
[----:B------:R1:W-:Y:S01]  /*28c0*/  @!P2 SYNCS.ARRIVE.TRANS64 RZ, [UR18+0x18000], R0 ;  /* 0x01800000ffffa9a7 */ /* 0x0003e20008000012 */
[----:B------:R3:W-:Y:S06]  /*28d0*/  MEMBAR.ALL.CTA ;  /* 0x0000000000007992 */ /* 0x0007ec0000008000 */
[----:B---3--:R-:W3:Y:S01]  /*28e0*/  FENCE.VIEW.ASYNC.S ;  /* 0x00000000000073c6 */ /* 0x008ee20000000000 */
[----:B------:R-:W-:Y:S01]  /*28f0*/  @UP0 UIADD3 UR9, UR18, 0x18000, URZ ;  /* 0x0001800012090890 */ /* 0x000fe2000fffe03f */
[----:B------:R-:W-:Y:S01]  /*2900*/  @UP0 UMOV UR6, UR28 ;  /* 0x0000001c00060c82 */ /* 0x000fe20008000000 */
[----:B------:R-:W-:Y:S01]  /*2910*/  @UP0 UMOV UR7, UR29 ;  /* 0x0000001d00070c82 */ /* 0x000fe20008000000 */
[----:B---3--:R-:W-:Y:S01]  /*2920*/  VOTEU.ANY UP1, P1 ;  /* 0x00000000003f7886 */ /* 0x008fe20000820100 */
[----:B------:R-:W-:Y:S01]  /*2930*/  VOTEU.ANY UP3, P1 ;  /* 0x00000000003f7886 */ /* 0x000fe20000860100 */
[----:B-1----:R-:W-:-:S03]  /*2940*/  IMAD.U32 R0, RZ, RZ, UR4 ;  /* 0x00000004ff007e24 */ /* 0x002fc6000f8e00ff */
[----:B------:R-:W-:Y:S01]  /*2950*/  @UP1 UIADD3 UR13, UR18, 0x18000, URZ ;  /* 0x00018000120d1890 */ /* 0x000fe2000fffe03f */
[----:B------:R-:W-:Y:S01]  /*2960*/  @UP1 UMOV UR16, UR30 ;  /* 0x0000001e00101c82 */ /* 0x000fe20008000000 */
[----:B------:R-:W-:Y:S01]  /*2970*/  @UP1 UMOV UR17, UR31 ;  /* 0x0000001f00111c82 */ /* 0x000fe20008000000 */
[----:B------:R-:W-:Y:S01]  /*2980*/  SHF.L.U32 R0, R0, 0x1f, RZ ;  /* 0x0000001f00007819 */ /* 0x000fe200000006ff */
[----:B------:R-:W-:Y:S06]  /*2990*/  BAR.SYNC.DEFER_BLOCKING 0x0 ;  /* 0x0000000000007b1d */ /* 0x000fec0000010000 */
[----:B------:R1:W-:Y:S02]  /*29a0*/  @UP2 UTMALDG.2D [UR8], [UR6] ;  /* 0x00000008060025b4 */ /* 0x0003e40008008000 */
[----:B------:R-:W-:Y:S06]  /*29b0*/  BAR.SYNC.DEFER_BLOCKING 0x0 ;  /* 0x0000000000007b1d */ /* 0x000fec0000010000 */
[----:B------:R1:W-:Y:S02]  /*29c0*/  @UP3 UTMALDG.2D [UR12], [UR16] ;  /* 0x0000000c100035b4 */ /* 0x0003e40008008000 */
[----:B------:R-:W-:Y:S06]  /*29d0*/  BAR.SYNC.DEFER_BLOCKING 0x0 ;  /* 0x0000000000007b1d */ /* 0x000fec0000010000 */
[----:B------:R-:W3:Y:S02]  /*29e0*/  SYNCS.PHASECHK.TRANS64.TRYWAIT P0, [UR18+0x18000], R0 ;  /* 0x01800000ff0075a7 */ /* 0x000ee40008000152 */
[----:B-1-3--:R-:W-:Y:S05]  /*29f0*/  @!P0 BRA `(.L_x_49) ;  /* 0x0000002000a88947 */ /* 0x00afea0003800000 */
.L_x_51:
[----:B------:R-:W-:Y:S01]  /*2a00*/  STL.64 [R1+0x1f8], R86 ;  /* 0x0001f85601007387 */ /* 0x000fe20000100a00 */
[----:B------:R-:W-:Y:S01]  /*2a10*/  USHF.R.U32.HI UR16, URZ, 0x4, UR8 ;  /* 0x000000043f107899 */ /* 0x000fe20008011608 */
[----:B------:R-:W1:Y:S02]  /*2a20*/  LDC R0, c[0x0][0x230] ;  /* 0x00008c00ff007b82 */ /* 0x000e640000000800 */
[----:B------:R-:W-:Y:S04]  /*2a30*/  STL.64 [R1+0x1f0], R84 ;  /* 0x0001f05401007387 */ /* 0x000fe80000100a00 */
        /* <DEDUP_REMOVED lines=29> */
[----:B------:R3:W-:Y:S04]  /*2c10*/  STL.64 [R1+0x100], R24 ;  /* 0x0001001801007387 */ /* 0x0007e80000100a00 */
[----:B---3--:R-:W3:Y:S04]  /*2c20*/  LDL.LU.64 R24, [R1] ;  /* 0x0000000001187983 */ /* 0x008ee80000300a00 */
[----:B------:R-:W3:Y:S04]  /*2c30*/  LDL.LU.64 R26, [R1+0x8] ;  /* 0x00000800011a7983 */ /* 0x000ee80000300a00 */
        /* <DEDUP_REMOVED lines=29> */
[----:B------:R-:W3:Y:S01]  /*2e10*/  LDL.LU.64 R86, [R1+0xf8] ;  /* 0x0000f80001567983 */ /* 0x000ee20000300a00 */
[----:B------:R-:W-:-:S02]  /*2e20*/  USHF.R.U32.HI UR6, URZ, 0x4, UR12 ;  /* 0x000000043f067899 */ /* 0x000fc4000801160c */
[----:B------:R-:W-:Y:S02]  /*2e30*/  USGXT.U32 UR16, UR16, 0xe ;  /* 0x0000000e1010789a */ /* 0x000fe40008000000 */
[----:B------:R-:W-:Y:S01]  /*2e40*/  USGXT.U32 UR6, UR6, 0xe ;  /* 0x0000000e0606789a */ /* 0x000fe20008000000 */
[----:B------:R-:W-:Y:S01]  /*2e50*/  UMOV UR17, 0x80000020 ;  /* 0x8000002000117882 */ /* 0x000fe20000000000 */
[----:B------:R-:W-:Y:S01]  /*2e60*/  UMOV UR19, 0x80000020 ;  /* 0x8000002000137882 */ /* 0x000fe20000000000 */
[----:B------:R-:W-:Y:S01]  /*2e70*/  UIADD3 UR24, UP0, UR16, 0x2, URZ ;  /* 0x0000000210187890 */ /* 0x000fe2000ff1e03f */
[----:B------:R-:W-:-:S03]  /*2e80*/  UMOV UR8, URZ ;  /* 0x0000003f00087c82 */ /* 0x000fc60008000000 */
[----:B------:R-:W-:Y:S01]  /*2e90*/  UMOV UR18, UR6 ;  /* 0x0000000600127c82 */ /* 0x000fe20008000000 */
[----:B------:R-:W-:Y:S01]  /*2ea0*/  UMOV UR26, 0xfffffffe ;  /* 0xfffffffe001a7882 */ /* 0x000fe20000000000 */
[----:B------:R-:W-:Y:S01]  /*2eb0*/  UMOV UR27, 0x7fffffdf ;  /* 0x7fffffdf001b7882 */ /* 0x000fe20000000000 */
[----:B------:R-:W-:Y:S01]  /*2ec0*/  UMOV UR7, URZ ;  /* 0x0000003f00077c82 */ /* 0x000fe20008000000 */
[----:B------:R-:W-:Y:S02]  /*2ed0*/  UIADD3.X UR25, UR8, -0x7fffffe0, URZ, UP0, !UPT ;  /* 0x8000002008197890 */ /* 0x000fe400087fe43f */
[----:B------:R-:W-:Y:S01]  /*2ee0*/  UIADD3.64 UR26, UR6, -UR26, URZ ;  /* 0x8000001a061a7297 */ /* 0x000fe2000fffe03f */
[----:B---3--:R-:W-:-:S06]  /*2ef0*/  WARPGROUP.ARRIVE ;  /* 0x00000000000079c5 */ /* 0x008fcc0000000000 */
[----:B------:R-:W-:Y:S01]  /*2f00*/  QGMMA.64x128x32.F32.E4M3.E4M3 R24, gdesc[UR16], R24, gsb0 ;  /* 0x01e00000101879f3 */ /* 0x000fe20008000818 */
[----:B------:R-:W-:Y:S02]  /*2f10*/  UIADD3.64 UR16, UR24, 0xfe, URZ ;  /* 0x000000fe18107897 */ /* 0x000fe4000fffe03f */
[----:B------:R-:W-:Y:S02]  /*2f20*/  WARPGROUP.DEPBAR.LE gsb0, 0x0 ;  /* 0x00008000000079c5 */ /* 0x000fe40000010000 */
[----:B------:R-:W-:-:S07]  /*2f30*/  WARPGROUP.ARRIVE ;  /* 0x00000000000079c5 */ /* 0x000fce0000000000 */
[----:B------:R-:W-:Y:S01]  /*2f40*/  QGMMA.64x128x32.F32.E4M3.E4M3 R24, gdesc[UR24], R24, gsb0 ;  /* 0x01e00000181879f3 */ /* 0x000fe20008000818 */
[----:B------:R-:W-:Y:S01]  /*2f50*/  UIADD3.64 UR36, UR24, 0x100, URZ ;  /* 0x0000010018247897 */ /* 0x000fe2000fffe03f */
[----:B------:R-:W-:Y:S01]  /*2f60*/  UMOV UR38, UR26 ;  /* 0x0000001a00267c82 */ /* 0x000fe20008000000 */
[----:B------:R-:W-:Y:S01]  /*2f70*/  UMOV UR39, UR27 ;  /* 0x0000001b00277c82 */ /* 0x000fe20008000000 */
[----:B------:R-:W-:Y:S02]  /*2f80*/  WARPGROUP.DEPBAR.LE gsb0, 0x0 ;  /* 0x00008000000079c5 */ /* 0x000fe40000010000 */
[----:B------:R-:W-:Y:S01]  /*2f90*/  WARPGROUP.ARRIVE ;  /* 0x00000000000079c5 */ /* 0x000fe20000000000 */
[----:B------:R-:W-:Y:S04]  /*2fa0*/  STL.64 [R1], R24 ;  /* 0x0000001801007387 */ /* 0x000fe80000100a00 */
[----:B------:R-:W-:Y:S01]  /*2fb0*/  STL.64 [R1+0x8], R26 ;  /* 0x0000081a01007387 */ /* 0x000fe20000100a00 */
[----:B------:R-:W-:Y:S03]  /*2fc0*/  QGMMA.64x128x32.F32.E4M3.E4M3 R152, gdesc[UR16], R152, gsb0 ;  /* 0x01e00000109879f3 */ /* 0x000fe60008000898 */
        /* <DEDUP_REMOVED lines=30> */
[----:B---3--:R-:W3:Y:S01]  /*31b0*/  LDL.LU.64 R86, [R1+0x1f8] ;  /* 0x0001f80001567983 */ /* 0x008ee20000300a00 */
[----:B------:R-:W-:-:S02]  /*31c0*/  WARPGROUP.DEPBAR.LE gsb0, 0x0 ;  /* 0x00008000000079c5 */ /* 0x000fc40000010000 */
[----:B------:R-:W-:Y:S01]  /*31d0*/  WARPGROUP.ARRIVE ;  /* 0x00000000000079c5 */ /* 0x000fe20000000000 */
[----:B------:R-:W3:Y:S04]  /*31e0*/  LDL.LU.64 R84, [R1+0x1f0] ;  /* 0x0001f00001547983 */ /* 0x000ee80000300a00 */
[----:B------:R-:W3:Y:S01]  /*31f0*/  LDL.LU.64 R82, [R1+0x1e8] ;  /* 0x0001e80001527983 */ /* 0x000ee20000300a00 */
[----:B------:R-:W-:Y:S03]  /*3200*/  QGMMA.64x128x32.F32.E4M3.E4M3 R152, gdesc[UR36], R152, gsb0 ;  /* 0x01e00000249879f3 */ /* 0x000fe60008000898 */
        /* <DEDUP_REMOVED lines=29> */
[----:B------:R-:W-:-:S02]  /*33e0*/  UIADD3.64 UR16, UR24, 0x1fe, URZ ;  /* 0x000001fe18107897 */ /* 0x000fc4000fffe03f */
[----:B------:R-:W-:Y:S01]  /*33f0*/  UIADD3.64 UR36, UR24, 0x200, URZ ;  /* 0x0000020018247897 */ /* 0x000fe2000fffe03f */
[----:B------:R-:W-:Y:S01]  /*3400*/  UMOV UR38, UR26 ;  /* 0x0000001a00267c82 */ /* 0x000fe20008000000 */
[----:B------:R-:W-:Y:S01]  /*3410*/  UMOV UR39, UR27 ;  /* 0x0000001b00277c82 */ /* 0x000fe20008000000 */
[----:B------:R-:W-:Y:S02]  /*3420*/  UIADD3 UR10, UR10, 0x40, URZ ;  /* 0x000000400a0a7890 */ /* 0x000fe4000fffe03f */
[----:B------:R-:W-:-:S04]  /*3430*/  UIADD3 UR5, UR5, 0x1, URZ ;  /* 0x0000000105057890 */ /* 0x000fc8000fffe03f */
[----:B-1----:R-:W-:Y:S01]  /*3440*/  ISETP.LE.AND P0, PT, R0, UR10, PT ;  /* 0x0000000a00007c0c */ /* 0x002fe2000bf03270 */
[----:B------:R-:W-:-:S04]  /*3450*/  UISETP.NE.U32.AND UP0, UPT, UR5, 0x4, UPT ;  /* 0x000000040500788c */ /* 0x000fc8000bf05070 */
[----:B------:R-:W-:Y:S01]  /*3460*/  USEL UR6, URZ, 0x1, UP0 ;  /* 0x000000013f067887 */ /* 0x000fe20008000000 */
[----:B------:R-:W-:Y:S02]  /*3470*/  WARPGROUP.DEPBAR.LE gsb0, 0x0 ;  /* 0x00008000000079c5 */ /* 0x000fe40000010000 */
[----:B------:R-:W-:Y:S01]  /*3480*/  WARPGROUP.ARRIVE ;  /* 0x00000000000079c5 */ /* 0x000fe20000000000 */
[----:B------:R-:W-:Y:S02]  /*3490*/  USEL UR5, UR5, URZ, UP0 ;  /* 0x0000003f05057287 */ /* 0x000fe40008000000 */
[----:B------:R-:W-:-:S03]  /*34a0*/  ULOP3.LUT UR4, UR4, UR6, URZ, 0x3c, !UPT ;  /* 0x0000000604047292 */ /* 0x000fc6000f8e3c3f */
[----:B------:R-:W-:Y:S01]  /*34b0*/  QGMMA.64x128x32.F32.E4M3.E4M3 R88, gdesc[UR16], R88, gsb0 ;  /* 0x01e00000105879f3 */ /* 0x000fe20008000858 */
[----:B------:R-:W-:Y:S02]  /*34c0*/  UIADD3.64 UR16, UR24, 0x2fe, URZ ;  /* 0x000002fe18107897 */ /* 0x000fe4000fffe03f */
[----:B------:R-:W-:Y:S01]  /*34d0*/  UIADD3.64 UR24, UR24, 0x300, URZ ;  /* 0x0000030018187897 */ /* 0x000fe2000fffe03f */
[----:B------:R-:W-:Y:S02]  /*34e0*/  WARPGROUP.DEPBAR.LE gsb0, 0x0 ;  /* 0x00008000000079c5 */ /* 0x000fe40000010000 */
[----:B------:R-:W-:-:S06]  /*34f0*/  WARPGROUP.ARRIVE ;  /* 0x00000000000079c5 */ /* 0x000fcc0000000000 */
[----:B------:R-:W-:Y:S03]  /*3500*/  QGMMA.64x128x32.F32.E4M3.E4M3 R88, gdesc[UR36], R88, gsb0 ;  /* 0x01e00000245879f3 */ /* 0x000fe60008000858 */
[----:B------:R-:W-:Y:S02]  /*3510*/  WARPGROUP.DEPBAR.LE gsb0, 0x0 ;  /* 0x00008000000079c5 */ /* 0x000fe40000010000 */
[----:B---3--:R-:W-:-:S07]  /*3520*/  WARPGROUP.ARRIVE ;  /* 0x00000000000079c5 */ /* 0x008fce0000000000 */
[----:B------:R-:W-:Y:S03]  /*3530*/  QGMMA.64x128x32.F32.E4M3.E4M3 R24, gdesc[UR16], R24, gsb0 ;  /* 0x01e00000101879f3 */ /* 0x000fe60008000818 */
[----:B------:R-:W-:Y:S02]  /*3540*/  WARPGROUP.DEPBAR.LE gsb0, 0x0 ;  /* 0x00008000000079c5 */ /* 0x000fe40000010000 */
[----:B------:R-:W-:-:S07]  /*3550*/  WARPGROUP.ARRIVE ;  /* 0x00000000000079c5 */ /* 0x000fce0000000000 */
[----:B------:R-:W-:Y:S03]  /*3560*/  QGMMA.64x128x32.F32.E4M3.E4M3 R24, gdesc[UR24], R24, gsb0 ;  /* 0x01e00000181879f3 */ /* 0x000fe60008000818 */
[----:B------:R-:W-:Y:S02]  /*3570*/  WARPGROUP.DEPBAR.LE gsb0, 0x0 ;  /* 0x00008000000079c5 */ /* 0x000fe40000010000 */
[----:B------:R-:W-:Y:S05]  /*3580*/  @!P0 BRA `(.L_x_50) ;  /* 0xfffffff000988947 */ /* 0x000fea000383ffff */
.L_x_48:
[----:B------:R5:W-:Y:S04]  /*3590*/  STL [R1+0x10c], R84 ;  /* 0x00010c5401007387 */ /* 0x000be80000100800 */
[----:B-1----:R-:W2:Y:S01]  /*35a0*/  LDL.LU R5, [R1+0x4] ;  /* 0x0000040001057983 */ /* 0x002ea20000300800 */
[----:B---3--:R-:W-:Y:S06]  /*35b0*/  BAR.SYNC.DEFER_BLOCKING 0x0 ;  /* 0x0000000000007b1d */ /* 0x008fec0000010000 */
[----:B-----5:R-:W2:Y:S04]  /*35c0*/  LDL.LU R84, [R1] ;  /* 0x0000000001547983 */ /* 0x020ea80000300800 */
[----:B------:R1:W-:Y:S04]  /*35d0*/  STL [R1+0x108], R85 ;  /* 0x0001085501007387 */ /* 0x0003e80000100800 */
[----:B-1----:R-:W3:Y:S01]  /*35e0*/  LDL.LU R85, [R1+0x8] ;  /* 0x0000080001557983 */ /* 0x002ee20000300800 */
[----:B------:R-:W1:Y:S03]  /*35f0*/  @!P2 SYNCS.CCTL.IV [UR20+0x18000] ;  /* 0x01800000ff00a9b1 */ /* 0x000e660008000014 */
[----:B------:R-:W3:Y:S04]  /*3600*/  LDL.LU R3, [R1+0xc] ;  /* 0x00000c0001037983 */ /* 0x000ee80000300800 */
[----:B------:R5:W-:Y:S01]  /*3610*/  STL [R1+0x104], R86 ;  /* 0x0001045601007387 */ /* 0x000be20000100800 */
[----:B-1----:R-:W-:Y:S06]  /*3620*/  BAR.SYNC.DEFER_BLOCKING 0x0 ;  /* 0x0000000000007b1d */ /* 0x002fec0000010000 */
[----:B-----5:R-:W5:Y:S04]  /*3630*/  LDL.LU R86, [R1+0x10] ;  /* 0x0000100001567983 */ /* 0x020f680000300800 */
[----:B------:R-:W5:Y:S04]  /*3640*/  LDL.LU R0, [R1+0x14] ;  /* 0x0000140001007983 */ /* 0x000f680000300800 */
[----:B------:R1:W-:Y:S01]  /*3650*/  STL [R1+0x100], R87 ;  /* 0x0001005701007387 */ /* 0x0003e20000100800 */
[----:B------:R-:W4:Y:S02]  /*3660*/  @!P2 SYNCS.CCTL.IV [UR20+0x18008] ;  /* 0x01800800ff00a9b1 */ /* 0x000f240008000014 */
[----:B----4-:R-:W-:Y:S06]  /*3670*/  BAR.SYNC.DEFER_BLOCKING 0x0 ;  /* 0x0000000000007b1d */ /* 0x010fec0000010000 */
[----:B-1----:R-:W4:Y:S04]  /*3680*/  LDL.LU R87, [R1+0x18] ;  /* 0x0000180001577983 */ /* 0x002f280000300800 */
[----:B------:R-:W4:Y:S04]  /*3690*/  LDL.LU R4, [R1+0x1c] ;  /* 0x00001c0001047983 */ /* 0x000f280000300800 */
[----:B------:R-:W4:Y:S04]  /*36a0*/  LDL.LU R7, [R1+0x20] ;  /* 0x0000200001077983 */ /* 0x000f280000300800 */
[----:B------:R-:W4:Y:S04]  /*36b0*/  LDL.LU R6, [R1+0x24] ;  /* 0x0000240001067983 */ /* 0x000f280000300800 */
[----:B------:R-:W4:Y:S01]  /*36c0*/  LDL.LU R2, [R1+0x28] ;  /* 0x0000280001027983 */ /* 0x000f220000300800 */
[----:B------:R-:W1:Y:S03]  /*36d0*/  @!P2 SYNCS.CCTL.IV [UR20+0x18010] ;  /* 0x01801000ff00a9b1 */ /* 0x000e660008000014 */
[----:B------:R-:W4:Y:S04]  /*36e0*/  LDL.LU R8, [R1+0x2c] ;  /* 0x00002c0001087983 */ /* 0x000f280000300800 */
        /* <DEDUP_REMOVED lines=51> */
[----:B------:R-:W4:Y:S01]  /*3a20*/  LDL.LU R226, [R1+0xfc] ;  /* 0x0000fc0001e27983 */ /* 0x000f220000300800 */
[----:B-1----:R-:W-:Y:S01]  /*3a30*/  BAR.SYNC.DEFER_BLOCKING 0x0 ;  /* 0x0000000000007b1d */ /* 0x002fe20000010000 */
[----:B--2---:R-:W-:-:S05]  /*3a40*/  F2FP.SATFINITE.E4M3.F32.PACK_AB_MERGE_C R5, R5, R84, RZ ;  /* 0x000000540505723e */ /* 0x004fca00048070ff */
[----:B------:R-:W2:Y:S01]  /*3a50*/  LDL.LU R84, [R1+0x10c] ;  /* 0x00010c0001547983 */ /* 0x000ea20000300800 */
[----:B------:R-:W-:Y:S02]  /*3a60*/  F2FP.SATFINITE.E4M3.F32.PACK_AB_MERGE_C R24, R25, R24, RZ ;  /* 0x000000181918723e */ /* 0x000fe400048070ff */
[----:B------:R-:W-:Y:S02]  /*3a70*/  F2FP.SATFINITE.E4M3.F32.PACK_AB_MERGE_C R26, R27, R26, RZ ;  /* 0x0000001a1b1a723e */ /* 0x000fe400048070ff */
[----:B------:R-:W-:Y:S02]  /*3a80*/  F2FP.SATFINITE.E4M3.F32.PACK_AB_MERGE_C R152, R153, R152, RZ ;  /* 0x000000989998723e */ /* 0x000fe400048070ff */
[----:B------:R-:W-:Y:S02]  /*3a90*/  F2FP.SATFINITE.E4M3.F32.PACK_AB_MERGE_C R154, R155, R154, RZ ;  /* 0x0000009a9b9a723e */ /* 0x000fe400048070ff */
[----:B------:R-:W-:Y:S02]  /*3aa0*/  F2FP.SATFINITE.E4M3.F32.PACK_AB_MERGE_C R156, R157, R156, RZ ;  /* 0x0000009c9d9c723e */ /* 0x000fe400048070ff */
[----:B------:R-:W-:Y:S01]  /*3ab0*/  F2FP.SATFINITE.E4M3.F32.PACK_AB_MERGE_C R158, R159, R158, RZ ;  /* 0x0000009e9f9e723e */ /* 0x000fe200048070ff */
[----:B------:R-:W1:Y:S01]  /*3ac0*/  @!P2 SYNCS.CCTL.IV [UR20+0x18018] ;  /* 0x01801800ff00a9b1 */ /* 0x000e620008000014 */
[----:B---3--:R-:W-:-:S02]  /*3ad0*/  F2FP.SATFINITE.E4M3.F32.PACK_AB_MERGE_C R3, R3, R85, RZ ;  /* 0x000000550303723e */ /* 0x008fc400048070ff */
[----:B------:R-:W2:Y:S01]  /*3ae0*/  LDL.LU R85, [R1+0x108] ;  /* 0x0001080001557983 */ /* 0x000ea20000300800 */
[----:B-----5:R-:W-:-:S03]  /*3af0*/  F2FP.SATFINITE.E4M3.F32.PACK_AB_MERGE_C R0, R0, R86, RZ ;  /* 0x000000560000723e */ /* 0x020fc600048070ff */
[----:B------:R-:W3:Y:S01]  /*3b00*/  LDL.LU R86, [R1+0x104] ;  /* 0x0001040001567983 */ /* 0x000ee20000300800 */
[----:B----4-:R-:W-:-:S03]  /*3b10*/  F2FP.SATFINITE.E4M3.F32.PACK_AB_MERGE_C R4, R4, R87, RZ ;  /* 0x000000570404723e */ /* 0x010fc600048070ff */
[----:B------:R-:W3:Y:S01]  /*3b20*/  LDL.LU R87, [R1+0x100] ;  /* 0x0001000001577983 */ /* 0x000ee20000300800 */
[----:B------:R-:W-:Y:S02]  /*3b30*/  F2FP.SATFINITE.E4M3.F32.PACK_AB_MERGE_C R88, R89, R88, RZ ;  /* 0x000000585958723e */ /* 0x000fe400048070ff */
[----:B------:R-:W-:Y:S02]  /*3b40*/  ELECT P0, URZ, PT ;  /* 0x00000000003f782f */ /* 0x000fe40003800000 */
[----:B------:R-:W-:Y:S01]  /*3b50*/  F2FP.SATFINITE.E4M3.F32.PACK_AB_MERGE_C R90, R91, R90, RZ ;  /* 0x0000005a5b5a723e */ /* 0x000fe200048070ff */
[----:B------:R-:W-:Y:S01]  /*3b60*/  UMOV UR21, UR15 ;  /* 0x0000000f00157c82 */ /* 0x000fe20008000000 */
[----:B------:R-:W-:Y:S01]  /*3b70*/  F2FP.SATFINITE.E4M3.F32.PACK_AB_MERGE_C R92, R93, R92, RZ ;  /* 0x0000005c5d5c723e */ /* 0x000fe200048070ff */
[----:B------:R-:W-:Y:S01]  /*3b80*/  UMOV UR22, UR11 ;  /* 0x0000000b00167c82 */ /* 0x000fe20008000000 */
[----:B------:R-:W-:Y:S02]  /*3b90*/  F2FP.SATFINITE.E4M3.F32.PACK_AB_MERGE_C R6, R6, R7, RZ ;  /* 0x000000070606723e */ /* 0x000fe400048070ff */
[----:B------:R-:W4:Y:S01]  /*3ba0*/  S2R R7, SR_TID.X ;  /* 0x0000000000077919 */ /* 0x000f220000002100 */
[----:B------:R-:W-:-:S02]  /*3bb0*/  F2FP.SATFINITE.E4M3.F32.PACK_AB_MERGE_C R94, R95, R94, RZ ;  /* 0x0000005e5f5e723e */ /* 0x000fc400048070ff */
[----:B------:R-:W-:Y:S02]  /*3bc0*/  F2FP.SATFINITE.E4M3.F32.PACK_AB_MERGE_C R28, R29, R28, RZ ;  /* 0x0000001c1d1c723e */ /* 0x000fe400048070ff */
[----:B------:R-:W-:Y:S02]  /*3bd0*/  F2FP.SATFINITE.E4M3.F32.PACK_AB_MERGE_C R30, R31, R30, RZ ;  /* 0x0000001e1f1e723e */ /* 0x000fe400048070ff */
[----:B------:R-:W-:Y:S02]  /*3be0*/  F2FP.SATFINITE.E4M3.F32.PACK_AB_MERGE_C R8, R8, R2, RZ ;  /* 0x000000020808723e */ /* 0x000fe400048070ff */
[----:B------:R-:W-:Y:S02]  /*3bf0*/  F2FP.SATFINITE.E4M3.F32.PACK_AB_MERGE_C R160, R161, R160, RZ ;  /* 0x000000a0a1a0723e */ /* 0x000fe400048070ff */
[----:B------:R-:W-:Y:S02]  /*3c00*/  F2FP.SATFINITE.E4M3.F32.PACK_AB_MERGE_C R162, R163, R162, RZ ;  /* 0x000000a2a3a2723e */ /* 0x000fe400048070ff */
        /* <DEDUP_REMOVED lines=9> */
[----:B------:R-:W-:Y:S01]  /*3ca0*/  F2FP.SATFINITE.E4M3.F32.PACK_AB_MERGE_C R34, R35, R34, RZ ;  /* 0x000000222322723e */ /* 0x000fe200048070ff */
[----:B----4-:R-:W-:Y:S01]  /*3cb0*/  IMAD.SHL.U32 R25, R7, 0x40, RZ ;  /* 0x0000004007197824 */ /* 0x010fe200078e00ff */
[----:B------:R-:W-:Y:S01]  /*3cc0*/  F2FP.SATFINITE.E4M3.F32.PACK_AB_MERGE_C R36, R37, R36, RZ ;  /* 0x000000242524723e */ /* 0x000fe200048070ff */
[----:B------:R-:W-:Y:S01]  /*3cd0*/  IMAD.SHL.U32 R27, R7, 0x2, RZ ;  /* 0x00000002071b7824 */ /* 0x000fe200078e00ff */
[----:B------:R-:W-:Y:S02]  /*3ce0*/  F2FP.SATFINITE.E4M3.F32.PACK_AB_MERGE_C R38, R39, R38, RZ ;  /* 0x000000262726723e */ /* 0x000fe400048070ff */
[----:B------:R-:W-:-:S02]  /*3cf0*/  LOP3.LUT R25, R25, 0x1800, RZ, 0xc0, !PT ;  /* 0x0000180019197812 */ /* 0x000fc400078ec0ff */
[----:B------:R-:W-:Y:S02]  /*3d00*/  LOP3.LUT R27, R27, 0x6, RZ, 0xc0, !PT ;  /* 0x000000061b1b7812 */ /* 0x000fe400078ec0ff */
        /* <DEDUP_REMOVED lines=83> */
[----:B------:R-:W-:Y:S02]  /*4240*/  LOP3.LUT R228, R7, 0x1c, RZ, 0xc0, !PT ;  /* 0x0000001c07e47812 */ /* 0x000fe400078ec0ff */
[----:B------:R-:W-:Y:S02]  /*4250*/  F2FP.SATFINITE.E4M3.F32.PACK_AB_MERGE_C R208, R209, R208, RZ ;  /* 0x000000d0d1d0723e */ /* 0x000fe400048070ff */
[----:B------:R-:W-:Y:S01]  /*4260*/  F2FP.SATFINITE.E4M3.F32.PACK_AB_MERGE_C R210, R211, R210, RZ ;  /* 0x000000d2d3d2723e */ /* 0x000fe200048070ff */
[----:B------:R-:W-:Y:S01]  /*4270*/  IMAD R25, R228, 0x20, R25 ;  /* 0x00000020e4197824 */ /* 0x000fe200078e0219 */
[----:B------:R-:W-:Y:S01]  /*4280*/  F2FP.SATFINITE.E4M3.F32.PACK_AB_MERGE_C R226, R226, R227, RZ ;  /* 0x000000e3e2e2723e */ /* 0x000fe200048070ff */
[----:B------:R-:W-:Y:S01]  /*4290*/  IMAD R228, R228, 0x4, R27 ;  /* 0x00000004e4e47824 */ /* 0x000fe200078e021b */
[----:B------:R-:W-:Y:S02]  /*42a0*/  F2FP.SATFINITE.E4M3.F32.PACK_AB_MERGE_C R212, R213, R212, RZ ;  /* 0x000000d4d5d4723e */ /* 0x000fe400048070ff */
[----:B------:R-:W-:Y:S01]  /*42b0*/  F2FP.SATFINITE.E4M3.F32.PACK_AB_MERGE_C R214, R215, R214, RZ ;  /* 0x000000d6d7d6723e */ /* 0x000fe200048070ff */
[----:B------:R-:W-:Y:S01]  /*42c0*/  IMAD.IADD R25, R25, 0x1, R228 ;  /* 0x0000000119197824 */ /* 0x000fe200078e02e4 */
[----:B------:R-:W-:-:S02]  /*42d0*/  F2FP.SATFINITE.E4M3.F32.PACK_AB_MERGE_C R144, R145, R144, RZ ;  /* 0x000000909190723e */ /* 0x000fc400048070ff */
[----:B------:R-:W-:Y:S02]  /*42e0*/  F2FP.SATFINITE.E4M3.F32.PACK_AB_MERGE_C R146, R147, R146, RZ ;  /* 0x000000929392723e */ /* 0x000fe400048070ff */
[----:B-1----:R1:W-:Y:S01]  /*42f0*/  STS.U16 [R25+UR20+0x400], R3 ;  /* 0x0004000319007988 */ /* 0x0023e20008000414 */
[----:B------:R-:W-:Y:S02]  /*4300*/  F2FP.SATFINITE.E4M3.F32.PACK_AB_MERGE_C R148, R149, R148, RZ ;  /* 0x000000949594723e */ /* 0x000fe400048070ff */
[----:B------:R-:W-:Y:S01]  /*4310*/  F2FP.SATFINITE.E4M3.F32.PACK_AB_MERGE_C R150, R151, R150, RZ ;  /* 0x000000969796723e */ /* 0x000fe200048070ff */
[----:B------:R4:W-:Y:S01]  /*4320*/  STS.U16 [R25+UR20], R5 ;  /* 0x0000000519007988 */ /* 0x0009e20008000414 */
[----:B------:R-:W-:Y:S02]  /*4330*/  F2FP.SATFINITE.E4M3.F32.PACK_AB_MERGE_C R80, R81, R80, RZ ;  /* 0x000000505150723e */ /* 0x000fe400048070ff */
[----:B------:R-:W-:Y:S01]  /*4340*/  F2FP.SATFINITE.E4M3.F32.PACK_AB_MERGE_C R82, R83, R82, RZ ;  /* 0x000000525352723e */ /* 0x000fe200048070ff */
[----:B------:R-:W-:Y:S01]  /*4350*/  STS.U16 [R25+UR20+0x8], R0 ;  /* 0x0000080019007988 */ /* 0x000fe20008000414 */
[----:B------:R-:W-:-:S02]  /*4360*/  LOP3.LUT R2, R7, 0x7f, RZ, 0xc0, !PT ;  /* 0x0000007f07027812 */ /* 0x000fc400078ec0ff */
[C---:B-1----:R-:W-:Y:S01]  /*4370*/  LOP3.LUT R3, R25.reuse, 0x10, RZ, 0x3c, !PT ;  /* 0x0000001019037812 */ /* 0x042fe200078e3cff */
[----:B------:R-:W-:Y:S01]  /*4380*/  STS.U16 [R25+UR20+0x408], R4 ;  /* 0x0004080419007988 */ /* 0x000fe20008000414 */
[----:B------:R-:W-:Y:S02]  /*4390*/  ISETP.LT.U32.AND P0, PT, R2, 0x20, P0 ;  /* 0x000000200200780c */ /* 0x000fe40000701070 */
[----:B----4-:R-:W-:Y:S01]  /*43a0*/  LOP3.LUT R5, R25, 0x20, RZ, 0x3c, !PT ;  /* 0x0000002019057812 */ /* 0x010fe200078e3cff */
[----:B------:R-:W-:Y:S04]  /*43b0*/  STS.U16 [R25+UR20+0x2000], R152 ;  /* 0x0020009819007988 */ /* 0x000fe80008000414 */
[----:B------:R-:W-:Y:S01]  /*43c0*/  STS.U16 [R25+UR20+0x2400], R154 ;  /* 0x0024009a19007988 */ /* 0x000fe20008000414 */
[----:B--2---:R-:W-:-:S03]  /*43d0*/  F2FP.SATFINITE.E4M3.F32.PACK_AB_MERGE_C R84, R85, R84, RZ ;  /* 0x000000545554723e */ /* 0x004fc600048070ff */
[----:B------:R-:W-:Y:S02]  /*43e0*/  STS.U16 [R25+UR20+0x2008], R156 ;  /* 0x0020089c19007988 */ /* 0x000fe40008000414 */
[----:B------:R-:W-:Y:S01]  /*43f0*/  VOTEU.ANY UP0, P0 ;  /* 0x00000000003f7886 */ /* 0x000fe20000000100 */
[----:B------:R-:W-:Y:S01]  /*4400*/  VOTEU.ANY UP1, P0 ;  /* 0x00000000003f7886 */ /* 0x000fe20000020100 */
[----:B------:R-:W-:Y:S03]  /*4410*/  STS.U16 [R25+UR20+0x2408], R158 ;  /* 0x0024089e19007988 */ /* 0x000fe60008000414 */
[----:B------:R-:W-:Y:S01]  /*4420*/  @UP0 UMOV UR6, UR32 ;  /* 0x0000002000060c82 */ /* 0x000fe20008000000 */
[----:B------:R-:W-:Y:S01]  /*4430*/  STS.U16 [R25+UR20+0x4000], R88 ;  /* 0x0040005819007988 */ /* 0x000fe20008000414 */
[----:B------:R-:W-:-:S03]  /*4440*/  @UP0 UMOV UR7, UR33 ;  /* 0x0000002100070c82 */ /* 0x000fc60008000000 */
[----:B------:R-:W-:Y:S04]  /*4450*/  STS.U16 [R25+UR20+0x4400], R90 ;  /* 0x0044005a19007988 */ /* 0x000fe80008000414 */
[----:B------:R-:W-:Y:S04]  /*4460*/  STS.U16 [R25+UR20+0x4008], R92 ;  /* 0x0040085c19007988 */ /* 0x000fe80008000414 */
[----:B------:R-:W-:Y:S04]  /*4470*/  STS.U16 [R25+UR20+0x4408], R94 ;  /* 0x0044085e19007988 */ /* 0x000fe80008000414 */
[----:B------:R-:W-:Y:S04]  /*4480*/  STS.U16 [R25+UR20+0x6000], R24 ;  /* 0x0060001819007988 */ /* 0x000fe80008000414 */
[----:B------:R-:W-:Y:S04]  /*4490*/  STS.U16 [R25+UR20+0x6400], R26 ;  /* 0x0064001a19007988 */ /* 0x000fe80008000414 */
[----:B------:R-:W-:Y:S04]  /*44a0*/  STS.U16 [R25+UR20+0x6008], R28 ;  /* 0x0060081c19007988 */ /* 0x000fe80008000414 */
[----:B------:R-:W-:Y:S04]  /*44b0*/  STS.U16 [R25+UR20+0x6408], R30 ;  /* 0x0064081e19007988 */ /* 0x000fe80008000414 */
[----:B------:R-:W-:Y:S04]  /*44c0*/  STS.U16 [R3+UR20], R6 ;  /* 0x0000000603007988 */ /* 0x000fe80008000414 */
[----:B------:R-:W-:Y:S01]  /*44d0*/  STS.U16 [R3+UR20+0x400], R8 ;  /* 0x0004000803007988 */ /* 0x000fe20008000414 */
[----:B---3--:R-:W-:-:S03]  /*44e0*/  F2FP.SATFINITE.E4M3.F32.PACK_AB_MERGE_C R86, R87, R86, RZ ;  /* 0x000000565756723e */ /* 0x008fc600048070ff */
[----:B------:R-:W-:Y:S04]  /*44f0*/  STS.U16 [R3+UR20+0x8], R9 ;  /* 0x0000080903007988 */ /* 0x000fe80008000414 */
        /* <DEDUP_REMOVED lines=12> */
[----:B------:R1:W-:Y:S04]  /*45c0*/  STS.U16 [R3+UR20+0x6408], R38 ;  /* 0x0064082603007988 */ /* 0x0003e80008000414 */
[----:B------:R-:W-:Y:S04]  /*45d0*/  STS.U16 [R5+UR20], R11 ;  /* 0x0000000b05007988 */ /* 0x000fe80008000414 */
[----:B------:R-:W-:Y:S01]  /*45e0*/  STS.U16 [R5+UR20+0x400], R12 ;  /* 0x0004000c05007988 */ /* 0x000fe20008000414 */
[----:B-1----:R-:W-:-:S03]  /*45f0*/  LOP3.LUT R3, R25, 0x30, RZ, 0x3c, !PT ;  /* 0x0000003019037812 */ /* 0x002fc600078e3cff */
        /* <DEDUP_REMOVED lines=50> */
[----:B-1----:R-:W-:-:S02]  /*4920*/  LOP3.LUT R5, R25, 0x60, RZ, 0x3c, !PT ;  /* 0x0000006019057812 */ /* 0x002fc400078e3cff */
[----:B------:R-:W-:Y:S01]  /*4930*/  LOP3.LUT R25, R25, 0x70, RZ, 0x3c, !PT ;  /* 0x0000007019197812 */ /* 0x000fe200078e3cff */
        /* <DEDUP_REMOVED lines=45> */
[----:B------:R-:W-:Y:S01]  /*4c10*/  STS.U16 [R25+UR20+0x6408], R86 ;  /* 0x0064085619007988 */ /* 0x000fe20008000414 */
[----:B------:R1:W-:Y:S06]  /*4c20*/  MEMBAR.ALL.CTA ;  /* 0x0000000000007992 */ /* 0x0003ec0000008000 */
[----:B-1----:R-:W1:Y:S02]  /*4c30*/  FENCE.VIEW.ASYNC.S ;  /* 0x00000000000073c6 */ /* 0x002e640000000000 */
[----:B-1----:R-:W-:Y:S06]  /*4c40*/  BAR.SYNC.DEFER_BLOCKING 0x0 ;  /* 0x0000000000007b1d */ /* 0x002fec0000010000 */
[----:B------:R1:W-:Y:S01]  /*4c50*/  @UP1 UTMASTG.2D [UR20], [UR6] ;  /* 0x00000014060013b5 */ /* 0x0003e20008008000 */
[----:B------:R0:W-:Y:S01]  /*4c60*/  UTMACMDFLUSH ;  /* 0x00000000000079b7 */ /* 0x0001e20000000000 */
[----:B------:R-:W-:-:S04]  /*4c70*/  DEPBAR.LE SB0, 0x0 ;  /* 0x000080000000791a */ /* 0x000fc80000000000 */
[----:B------:R-:W-:Y:S06]  /*4c80*/  BAR.SYNC.DEFER_BLOCKING 0x0 ;  /* 0x0000000000007b1d */ /* 0x000fec0000010000 */
[----:B-1----:R-:W-:Y:S05]  /*4c90*/  EXIT ;  /* 0x000000000000794d */ /* 0x002fea0003800000 */
.L_x_49:
[----:B------:R-:W1:Y:S02]  /*4ca0*/  SYNCS.PHASECHK.TRANS64.TRYWAIT P0, [UR18+0x18000], R0 ;  /* 0x01800000ff0075a7 */ /* 0x000e640008000152 */
[----:B-1----:R-:W-:Y:S05]  /*4cb0*/  @!P0 BRA `(.L_x_49) ;  /* 0xfffffffc00f88947 */ /* 0x002fea000383ffff */
[----:B------:R-:W-:Y:S05]  /*4cc0*/  BRA `(.L_x_51) ;  /* 0xffffffdc004c7947 */ /* 0x000fea000383ffff */
.L_x_52:
[----:B------:R-:W-:-:S00]  /*4cd0*/  BRA `(.L_x_52) ;  /* 0xfffffffc00fc7947 */ /* 0x000fc0000383ffff */
[----:B------:R-:W-:-:S00]  /*4ce0*/  NOP ;  /* 0x0000000000007918 */ /* 0x000fc00000000000 */
        /* <DEDUP_REMOVED lines=9> */
.L_x_53:


//--------------------- .nv.shared.gluon_wgmma    --------------------------
	.section	.nv.shared.gluon_wgmma,"aw",@nobits
	.sectionflags	@""
	.align	16
	.zero		1024


//--------------------- .nv.shared.reserved.0     --------------------------
	.section	.nv.shared.reserved.0,"aw",@nobits
	.weak		__nv_reservedSMEM_offset_0_alias
	.size		__nv_reservedSMEM_offset_0_alias, 0, 0
	.other		__nv_reservedSMEM_offset_0_alias,@"STO_CUDA_RESERVED_SHARED STV_DEFAULT"
__nv_reservedSMEM_offset_0_alias:
	.zero		0


//--------------------- .nv.constant0.gluon_wgmma --------------------------
	.section	.nv.constant0.gluon_wgmma,"a",@progbits
	.sectionflags	@""
	.align	4
.nv.constant0.gluon_wgmma:
	.zero		608


//--------------------- SYMBOLS --------------------------

	.type		.nv.reservedSmem.offset0,@object
	.size		.nv.reservedSmem.offset0,0x4
